// auto-generated by cutlass_sweep.gemm — config: {"arch": "sm_100", "cluster_m": 2, "cluster_n": 2, "dtype": "int8", "stages": 4, "tile_k": 128, "tile_m": 128, "tile_n": 128}
#include "cutlass/cutlass.h"
#include "cutlass/gemm/collective/collective_builder.hpp"
#include "cutlass/gemm/device/gemm_universal_adapter.h"
#include "cutlass/gemm/kernel/gemm_universal.hpp"
#include "cutlass/epilogue/collective/collective_builder.hpp"

using ElemA = int8_t;
using ElemB = int8_t;
using ElemCD = int8_t;
using Acc  = int32_t;
using TileShape    = cute::Shape<cute::_128, cute::_128, cute::_128>;
using ClusterShape = cute::Shape<cute::_2, cute::_2, cute::_1>;

using CollectiveEpilogue = typename cutlass::epilogue::collective::CollectiveBuilder<
    cutlass::arch::Sm100, cutlass::arch::OpClassTensorOp,
    TileShape, ClusterShape,
    cutlass::epilogue::collective::EpilogueTileAuto,
    Acc, Acc,
    ElemCD, cutlass::layout::RowMajor, 128 / cutlass::sizeof_bits<ElemCD>::value,
    ElemCD, cutlass::layout::RowMajor, 128 / cutlass::sizeof_bits<ElemCD>::value,
    cutlass::epilogue::collective::EpilogueScheduleAuto
  >::CollectiveOp;

using CollectiveMainloop = typename cutlass::gemm::collective::CollectiveBuilder<
    cutlass::arch::Sm100, cutlass::arch::OpClassTensorOp,
    ElemA, cutlass::layout::RowMajor, 128 / cutlass::sizeof_bits<ElemA>::value,
    ElemB, cutlass::layout::ColumnMajor, 128 / cutlass::sizeof_bits<ElemB>::value,
    Acc,
    TileShape, ClusterShape,
    cutlass::gemm::collective::StageCount<4>,
    cutlass::gemm::collective::KernelScheduleAuto
  >::CollectiveOp;

using GemmKernel = cutlass::gemm::kernel::GemmUniversal<
    cute::Shape<int,int,int,int>,
    CollectiveMainloop,
    CollectiveEpilogue
>;
using Gemm = cutlass::gemm::device::GemmUniversalAdapter<GemmKernel>;

// Force the device kernel symbol into the cubin without needing a host main.
auto* _anchor = &cutlass::device_kernel<GemmKernel>;


// ===== COMPILED SASS (sm_100a) =====

	.target	sm_100a

	.elftype	@"ET_EXEC"


//--------------------- .note.nv.tkinfo           --------------------------
	.section	.note.nv.tkinfo,"",@"SHT_NOTE"
	.sectionflags	@"SHF_NOTE_NV_TKINFO"
	.tkinfo
        /*0018*/ 	.word	0x00000002
        /*0030*/ 	.string	""
        /*0030*/ 	.string	"ptxas"
        /*0030*/ 	.string	"Cuda compilation tools, release 13.0, V13.0.88"
        /*0030*/ 	.string	"Build cuda_13.0.r13.0/compiler.36424714_0"
        /*0030*/ 	.string	"-arch sm_100a -m 64 "



//--------------------- .note.nv.cuinfo           --------------------------
	.section	.note.nv.cuinfo,"",@"SHT_NOTE"
	.sectionflags	@"SHF_NOTE_NV_CUINFO"
        /*0018*/ 	.short	0x0002
        /*001a*/ 	.short	0x0064
        /*001c*/ 	.short	0x0082
	.zero		2


//--------------------- .nv.info                  --------------------------
	.section	.nv.info,"",@"SHT_CUDA_INFO"
	.align	4


	//----- nvinfo : EIATTR_REGCOUNT
	.align		4
        /*0000*/ 	.byte	0x04, 0x2f
        /*0002*/ 	.short	(.L_19 - .L_18)
	.align		4
.L_18:
        /*0004*/ 	.word	index@(_ZN7cutlass13device_kernelINS_4gemm6kernel13GemmUniversalIN4cute5tupleIJiiiiEEENS1_10collective13CollectiveMmaINS1_35MainloopSm100TmaUmmaWarpSpecializedILi4ELi2ELi4ENS5_IJNS4_1CILi2EEESB_NSA_ILi1EEEEEEEENS5_IJNSA_ILi128EEESF_SF_EEEaNS5_IJlSC_lEEEaSH_NS4_8TiledMMAINS4_8MMA_AtomIJNS4_21SM100_MMA_S8_2x1SM_SSIaaiLi128ELi128ELNS4_4UMMA5MajorE0ELSM_0ELNSL_8SaturateE0EEEEEENS4_6LayoutINS5_IJSC_SC_SC_EEENS5_IJNSA_ILi0EEESS_SS_EEEEENS5_IJNS4_10UnderscoreESV_SV_EEEEENS4_28SM100_TMA_2SM_LOAD_MULTICASTENS4_14ComposedLayoutINS4_7SwizzleILi3ELi4ELi3EEENS4_18smem_ptr_flag_bitsILi8EEENSQ_INS5_IJNSA_ILi8EEESF_EEENS5_IJSF_SC_EEEEEEEvNS4_8identityENS4_18SM100_TMA_2SM_LOADES18_vS19_EENS_8epilogue10collective18CollectiveEpilogueINS1C_23Sm100TmaWarpSpecializedILi2ELi2ELi32ELb0ELb0EEEJNS5_IJNSA_ILi64EEESF_SF_EEENS5_IJNSQ_IS1H_SC_EENSQ_INS5_IJNSA_ILi32EEESB_EEENS5_IJSC_S1H_EEEEEEEEaSH_aSH_NS1C_6fusion15FusionCallbacksIS1G_NS1P_17LinearCombinationIaiaiLNS_15FloatRoundStyleE2EEES1I_S1O_JEEENS4_5SM1004TMEM4LOAD26SM100_TMEM_LOAD_32dp32b32xENS4_13SM90_TMA_LOADENSZ_INS10_ILi1ELi4ELi3EEES13_NSQ_INS5_IJS14_S1K_EEENS5_IJS1K_SC_EEEEEEENS4_39AutoVectorizingCopyWithAssumedAlignmentILi128EEENS4_14SM90_TMA_STOREES24_S26_S26_EEEvvEEEEvNT_6ParamsE)
        /*0008*/ 	.word	0x0000005b


	//----- nvinfo : EIATTR_FRAME_SIZE
	.align		4
.L_19:
        /*000c*/ 	.byte	0x04, 0x11
        /*000e*/ 	.short	(.L_21 - .L_20)
	.align		4
.L_20:
        /*0010*/ 	.word	index@($__internal_2_$__cuda_sm10x_tcgen05_guardrail_trap_unallocated_columns_being_dealloced)
        /*0014*/ 	.word	0x00000000


	//----- nvinfo : EIATTR_FRAME_SIZE
	.align		4
.L_21:
        /*0018*/ 	.byte	0x04, 0x11
        /*001a*/ 	.short	(.L_23 - .L_22)
	.align		4
.L_22:
        /*001c*/ 	.word	index@($__internal_1_$__cuda_sm10x_tcgen05_guardrail_trap_phase_invalid_during_alloc)
        /*0020*/ 	.word	0x00000000


	//----- nvinfo : EIATTR_FRAME_SIZE
	.align		4
.L_23:
        /*0024*/ 	.byte	0x04, 0x11
        /*0026*/ 	.short	(.L_25 - .L_24)
	.align		4
.L_24:
        /*0028*/ 	.word	index@($__internal_0_$__cuda_sm10x_tcgen05_guardrail_trap_col_being_dealloced_not_returned_by_alloc)
        /*002c*/ 	.word	0x00000000


	//----- nvinfo : EIATTR_FRAME_SIZE
	.align		4
.L_25:
        /*0030*/ 	.byte	0x04, 0x11
        /*0032*/ 	.short	(.L_27 - .L_26)
	.align		4
.L_26:
        /*0034*/ 	.word	index@(_ZN7cutlass13device_kernelINS_4gemm6kernel13GemmUniversalIN4cute5tupleIJiiiiEEENS1_10collective13CollectiveMmaINS1_35MainloopSm100TmaUmmaWarpSpecializedILi4ELi2ELi4ENS5_IJNS4_1CILi2EEESB_NSA_ILi1EEEEEEEENS5_IJNSA_ILi128EEESF_SF_EEEaNS5_IJlSC_lEEEaSH_NS4_8TiledMMAINS4_8MMA_AtomIJNS4_21SM100_MMA_S8_2x1SM_SSIaaiLi128ELi128ELNS4_4UMMA5MajorE0ELSM_0ELNSL_8SaturateE0EEEEEENS4_6LayoutINS5_IJSC_SC_SC_EEENS5_IJNSA_ILi0EEESS_SS_EEEEENS5_IJNS4_10UnderscoreESV_SV_EEEEENS4_28SM100_TMA_2SM_LOAD_MULTICASTENS4_14ComposedLayoutINS4_7SwizzleILi3ELi4ELi3EEENS4_18smem_ptr_flag_bitsILi8EEENSQ_INS5_IJNSA_ILi8EEESF_EEENS5_IJSF_SC_EEEEEEEvNS4_8identityENS4_18SM100_TMA_2SM_LOADES18_vS19_EENS_8epilogue10collective18CollectiveEpilogueINS1C_23Sm100TmaWarpSpecializedILi2ELi2ELi32ELb0ELb0EEEJNS5_IJNSA_ILi64EEESF_SF_EEENS5_IJNSQ_IS1H_SC_EENSQ_INS5_IJNSA_ILi32EEESB_EEENS5_IJSC_S1H_EEEEEEEEaSH_aSH_NS1C_6fusion15FusionCallbacksIS1G_NS1P_17LinearCombinationIaiaiLNS_15FloatRoundStyleE2EEES1I_S1O_JEEENS4_5SM1004TMEM4LOAD26SM100_TMEM_LOAD_32dp32b32xENS4_13SM90_TMA_LOADENSZ_INS10_ILi1ELi4ELi3EEES13_NSQ_INS5_IJS14_S1K_EEENS5_IJS1K_SC_EEEEEEENS4_39AutoVectorizingCopyWithAssumedAlignmentILi128EEENS4_14SM90_TMA_STOREES24_S26_S26_EEEvvEEEEvNT_6ParamsE)
        /*0038*/ 	.word	0x00000000


	//----- nvinfo : EIATTR_MIN_STACK_SIZE
	.align		4
.L_27:
        /*003c*/ 	.byte	0x04, 0x12
        /*003e*/ 	.short	(.L_29 - .L_28)
	.align		4
.L_28:
        /*0040*/ 	.word	index@(_ZN7cutlass13device_kernelINS_4gemm6kernel13GemmUniversalIN4cute5tupleIJiiiiEEENS1_10collective13CollectiveMmaINS1_35MainloopSm100TmaUmmaWarpSpecializedILi4ELi2ELi4ENS5_IJNS4_1CILi2EEESB_NSA_ILi1EEEEEEEENS5_IJNSA_ILi128EEESF_SF_EEEaNS5_IJlSC_lEEEaSH_NS4_8TiledMMAINS4_8MMA_AtomIJNS4_21SM100_MMA_S8_2x1SM_SSIaaiLi128ELi128ELNS4_4UMMA5MajorE0ELSM_0ELNSL_8SaturateE0EEEEEENS4_6LayoutINS5_IJSC_SC_SC_EEENS5_IJNSA_ILi0EEESS_SS_EEEEENS5_IJNS4_10UnderscoreESV_SV_EEEEENS4_28SM100_TMA_2SM_LOAD_MULTICASTENS4_14ComposedLayoutINS4_7SwizzleILi3ELi4ELi3EEENS4_18smem_ptr_flag_bitsILi8EEENSQ_INS5_IJNSA_ILi8EEESF_EEENS5_IJSF_SC_EEEEEEEvNS4_8identityENS4_18SM100_TMA_2SM_LOADES18_vS19_EENS_8epilogue10collective18CollectiveEpilogueINS1C_23Sm100TmaWarpSpecializedILi2ELi2ELi32ELb0ELb0EEEJNS5_IJNSA_ILi64EEESF_SF_EEENS5_IJNSQ_IS1H_SC_EENSQ_INS5_IJNSA_ILi32EEESB_EEENS5_IJSC_S1H_EEEEEEEEaSH_aSH_NS1C_6fusion15FusionCallbacksIS1G_NS1P_17LinearCombinationIaiaiLNS_15FloatRoundStyleE2EEES1I_S1O_JEEENS4_5SM1004TMEM4LOAD26SM100_TMEM_LOAD_32dp32b32xENS4_13SM90_TMA_LOADENSZ_INS10_ILi1ELi4ELi3EEES13_NSQ_INS5_IJS14_S1K_EEENS5_IJS1K_SC_EEEEEEENS4_39AutoVectorizingCopyWithAssumedAlignmentILi128EEENS4_14SM90_TMA_STOREES24_S26_S26_EEEvvEEEEvNT_6ParamsE)
        /*0044*/ 	.word	0x00000000
.L_29:


//--------------------- .nv.compat                --------------------------
	.section	.nv.compat,"",@"SHT_CUDA_COMPAT_INFO"
	.align	4
        /*0000*/ 	.byte	0x02, 0x09, 0x01, 0x00, 0x02, 0x02, 0x03, 0x00, 0x02, 0x05, 0x06, 0x00, 0x03, 0x07, 0x01, 0x01
        /*0010*/ 	.byte	0x02, 0x03, 0x01, 0x00, 0x02, 0x06, 0x01, 0x00, 0x04, 0x0b, 0x08, 0x00, 0x01, 0x00, 0x00, 0x00
        /*0020*/ 	.byte	0x00, 0x00, 0x00, 0x00


//--------------------- .nv.info._ZN7cutlass13device_kernelINS_4gemm6kernel13GemmUniversalIN4cute5tupleIJiiiiEEENS1_10collective13CollectiveMmaINS1_35MainloopSm100TmaUmmaWarpSpecializedILi4ELi2ELi4ENS5_IJNS4_1CILi2EEESB_NSA_ILi1EEEEEEEENS5_IJNSA_ILi128EEESF_SF_EEEaNS5_IJlSC_lEEEaSH_NS4_8TiledMMAINS4_8MMA_AtomIJNS4_21SM100_MMA_S8_2x1SM_SSIaaiLi128ELi128ELNS4_4UMMA5MajorE0ELSM_0ELNSL_8SaturateE0EEEEEENS4_6LayoutINS5_IJSC_SC_SC_EEENS5_IJNSA_ILi0EEESS_SS_EEEEENS5_IJNS4_10UnderscoreESV_SV_EEEEENS4_28SM100_TMA_2SM_LOAD_MULTICASTENS4_14ComposedLayoutINS4_7SwizzleILi3ELi4ELi3EEENS4_18smem_ptr_flag_bitsILi8EEENSQ_INS5_IJNSA_ILi8EEESF_EEENS5_IJSF_SC_EEEEEEEvNS4_8identityENS4_18SM100_TMA_2SM_LOADES18_vS19_EENS_8epilogue10collective18CollectiveEpilogueINS1C_23Sm100TmaWarpSpecializedILi2ELi2ELi32ELb0ELb0EEEJNS5_IJNSA_ILi64EEESF_SF_EEENS5_IJNSQ_IS1H_SC_EENSQ_INS5_IJNSA_ILi32EEESB_EEENS5_IJSC_S1H_EEEEEEEEaSH_aSH_NS1C_6fusion15FusionCallbacksIS1G_NS1P_17LinearCombinationIaiaiLNS_15FloatRoundStyleE2EEES1I_S1O_JEEENS4_5SM1004TMEM4LOAD26SM100_TMEM_LOAD_32dp32b32xENS4_13SM90_TMA_LOADENSZ_INS10_ILi1ELi4ELi3EEES13_NSQ_INS5_IJS14_S1K_EEENS5_IJS1K_SC_EEEEEEENS4_39AutoVectorizingCopyWithAssumedAlignmentILi128EEENS4_14SM90_TMA_STOREES24_S26_S26_EEEvvEEEEvNT_6ParamsE --------------------------
	.section	.nv.info._ZN7cutlass13device_kernelINS_4gemm6kernel13GemmUniversalIN4cute5tupleIJiiiiEEENS1_10collective13CollectiveMmaINS1_35MainloopSm100TmaUmmaWarpSpecializedILi4ELi2ELi4ENS5_IJNS4_1CILi2EEESB_NSA_ILi1EEEEEEEENS5_IJNSA_ILi128EEESF_SF_EEEaNS5_IJlSC_lEEEaSH_NS4_8TiledMMAINS4_8MMA_AtomIJNS4_21SM100_MMA_S8_2x1SM_SSIaaiLi128ELi128ELNS4_4UMMA5MajorE0ELSM_0ELNSL_8SaturateE0EEEEEENS4_6LayoutINS5_IJSC_SC_SC_EEENS5_IJNSA_ILi0EEESS_SS_EEEEENS5_IJNS4_10UnderscoreESV_SV_EEEEENS4_28SM100_TMA_2SM_LOAD_MULTICASTENS4_14ComposedLayoutINS4_7SwizzleILi3ELi4ELi3EEENS4_18smem_ptr_flag_bitsILi8EEENSQ_INS5_IJNSA_ILi8EEESF_EEENS5_IJSF_SC_EEEEEEEvNS4_8identityENS4_18SM100_TMA_2SM_LOADES18_vS19_EENS_8epilogue10collective18CollectiveEpilogueINS1C_23Sm100TmaWarpSpecializedILi2ELi2ELi32ELb0ELb0EEEJNS5_IJNSA_ILi64EEESF_SF_EEENS5_IJNSQ_IS1H_SC_EENSQ_INS5_IJNSA_ILi32EEESB_EEENS5_IJSC_S1H_EEEEEEEEaSH_aSH_NS1C_6fusion15FusionCallbacksIS1G_NS1P_17LinearCombinationIaiaiLNS_15FloatRoundStyleE2EEES1I_S1O_JEEENS4_5SM1004TMEM4LOAD26SM100_TMEM_LOAD_32dp32b32xENS4_13SM90_TMA_LOADENSZ_INS10_ILi1ELi4ELi3EEES13_NSQ_INS5_IJS14_S1K_EEENS5_IJS1K_SC_EEEEEEENS4_39AutoVectorizingCopyWithAssumedAlignmentILi128EEENS4_14SM90_TMA_STOREES24_S26_S26_EEEvvEEEEvNT_6ParamsE,"",@"SHT_CUDA_INFO"
	.sectionflags	@""
	.align	4


	//----- nvinfo : EIATTR_CUDA_API_VERSION
	.align		4
        /*0000*/ 	.byte	0x04, 0x37
        /*0002*/ 	.short	(.L_31 - .L_30)
.L_30:
        /*0004*/ 	.word	0x00000082


	//----- nvinfo : EIATTR_KPARAM_INFO
	.align		4
.L_31:
        /*0008*/ 	.byte	0x04, 0x17
        /*000a*/ 	.short	(.L_33 - .L_32)
.L_32:
        /*000c*/ 	.word	0x00000000
        /*0010*/ 	.short	0x0000
        /*0012*/ 	.short	0x0000
        /*0014*/ 	.byte	0x00, 0xf0, 0x01, 0x20


	//----- nvinfo : EIATTR_AT_ENTRY_FRAGMENTS
	.align		4
.L_33:
        /*0018*/ 	.byte	0x04, 0x4f
        /*001a*/ 	.short	(.L_35 - .L_34)


	//   ....[0]....
.L_34:
        /*001c*/ 	.word	0x00000007


	//----- nvinfo : EIATTR_RESERVED_SMEM_USED
	.align		4
.L_35:
        /*0020*/ 	.byte	0x01, 0x41
	.zero		2


	//----- nvinfo : EIATTR_SPARSE_MMA_MASK
	.align		4
        /*0024*/ 	.byte	0x03, 0x50
        /*0026*/ 	.short	0x0000


	//----- nvinfo : EIATTR_TCGEN05_2CTA_USED
	.align		4
        /*0028*/ 	.byte	0x01, 0x52
	.zero		2


	//----- nvinfo : EIATTR_MAXREG_COUNT
	.align		4
        /*002c*/ 	.byte	0x03, 0x1b
        /*002e*/ 	.short	0x00ff


	//----- nvinfo : EIATTR_NUM_BARRIERS
	.align		4
        /*0030*/ 	.byte	0x02, 0x4c
        /*0032*/ 	.byte	0x07
	.zero		1


	//----- nvinfo : EIATTR_EXTERNS
	.align		4
        /*0034*/ 	.byte	0x04, 0x0f
        /*0036*/ 	.short	(.L_37 - .L_36)


	//   ....[0]....
	.align		4
.L_36:
        /*0038*/ 	.word	index@(__assertfail)


	//----- nvinfo : EIATTR_MERCURY_ISA_VERSION
	.align		4
.L_37:
        /*003c*/ 	.byte	0x03, 0x5f
        /*003e*/ 	.short	0x0101


	//----- nvinfo : EIATTR_INT_WARP_WIDE_INSTR_OFFSETS
	.align		4
        /*0040*/ 	.byte	0x04, 0x31
        /*0042*/ 	.short	(.L_39 - .L_38)


	//   ....[0]....
.L_38:
        /*0044*/ 	.word	0x00000d30


	//   ....[1]....
        /*0048*/ 	.word	0x00000dd0


	//   ....[2]....
        /*004c*/ 	.word	0x00004270


	//   ....[3]....
        /*0050*/ 	.word	0x000042a0


	//   ....[4]....
        /*0054*/ 	.word	0x000042c0


	//   ....[5]....
        /*0058*/ 	.word	0x00004de0


	//   ....[6]....
        /*005c*/ 	.word	0x00004e80


	//   ....[7]....
        /*0060*/ 	.word	0x00004f30


	//   ....[8]....
        /*0064*/ 	.word	0x00004fd0


	//   ....[9]....
        /*0068*/ 	.word	0x000050c0


	//   ....[10]....
        /*006c*/ 	.word	0x00005190


	//----- nvinfo : EIATTR_COOP_GROUP_MASK_REGIDS
	.align		4
.L_39:
        /*0070*/ 	.byte	0x04, 0x29
        /*0072*/ 	.short	(.L_41 - .L_40)


	//   ....[0]....
.L_40:
        /*0074*/ 	.word	0xffffffff


	//   ....[1]....
        /*0078*/ 	.word	0xffffffff


	//   ....[2]....
        /*007c*/ 	.word	0xffffffff


	//   ....[3]....
        /*0080*/ 	.word	0xffffffff


	//   ....[4]....
        /*0084*/ 	.word	0xffffffff


	//   ....[5]....
        /*0088*/ 	.word	0xffffffff


	//   ....[6]....
        /*008c*/ 	.word	0xffffffff


	//   ....[7]....
        /*0090*/ 	.word	0xffffffff


	//   ....[8]....
        /*0094*/ 	.word	0xffffffff


	//   ....[9]....
        /*0098*/ 	.word	0xffffffff


	//   ....[10]....
        /*009c*/ 	.word	0xffffffff


	//   ....[11]....
        /*00a0*/ 	.word	0xffffffff


	//   ....[12]....
        /*00a4*/ 	.word	0xffffffff


	//   ....[13]....
        /*00a8*/ 	.word	0xffffffff


	//----- nvinfo : EIATTR_COOP_GROUP_INSTR_OFFSETS
	.align		4
.L_41:
        /*00ac*/ 	.byte	0x04, 0x28
        /*00ae*/ 	.short	(.L_43 - .L_42)


	//   ....[0]....
.L_42:
        /*00b0*/ 	.word	0x000000b0


	//   ....[1]....
        /*00b4*/ 	.word	0x00000520


	//   ....[2]....
        /*00b8*/ 	.word	0x000006e0


	//   ....[3]....
        /*00bc*/ 	.word	0x00000830


	//   ....[4]....
        /*00c0*/ 	.word	0x00000920


	//   ....[5]....
        /*00c4*/ 	.word	0x00000a80


	//   ....[6]....
        /*00c8*/ 	.word	0x00000c10


	//   ....[7]....
        /*00cc*/ 	.word	0x00000e50


	//   ....[8]....
        /*00d0*/ 	.word	0x000021a0


	//   ....[9]....
        /*00d4*/ 	.word	0x00003050


	//   ....[10]....
        /*00d8*/ 	.word	0x00003520


	//   ....[11]....
        /*00dc*/ 	.word	0x00003550


	//   ....[12]....
        /*00e0*/ 	.word	0x00004170


	//   ....[13]....
        /*00e4*/ 	.word	0x00004380


	//----- nvinfo : EIATTR_VRC_CTA_INIT_COUNT
	.align		4
.L_43:
        /*00e8*/ 	.byte	0x02, 0x4a
        /*00ea*/ 	.byte	0x80
	.zero		1


	//----- nvinfo : EIATTR_SYSCALL_OFFSETS
	.align		4
        /*00ec*/ 	.byte	0x04, 0x46
        /*00ee*/ 	.short	(.L_45 - .L_44)


	//   ....[0]....
.L_44:
        /*00f0*/ 	.word	0x00005ca0


	//   ....[1]....
        /*00f4*/ 	.word	0x00005de0


	//   ....[2]....
        /*00f8*/ 	.word	0x000065f0


	//   ....[3]....
        /*00fc*/ 	.word	0x000073f0


	//----- nvinfo : EIATTR_MBARRIER_INSTR_OFFSETS
	.align		4
.L_45:
        /*0100*/ 	.byte	0x04, 0x39
        /*0102*/ 	.short	(.L_47 - .L_46)


	//   ....[0]....
.L_46:
        /*0104*/ 	.word	0x00000650
        /*0108*/ 	.word	0x000000ff
        /*010c*/ 	.word	0x00000000
        /*0110*/ 	.short	0x0100
        /*0112*/ 	.byte	0x04
	.zero		1


	//   ....[1]....
        /*0114*/ 	.word	0x00000660
        /*0118*/ 	.word	0x000000ff
        /*011c*/ 	.word	0x00000020
        /*0120*/ 	.short	0x0100
        /*0122*/ 	.byte	0x04
	.zero		1


	//   ....[2]....
        /*0124*/ 	.word	0x00000670
        /*0128*/ 	.word	0x000000ff
        /*012c*/ 	.word	0x00000008
        /*0130*/ 	.short	0x0100
        /*0132*/ 	.byte	0x04
	.zero		1


	//   ....[3]....
        /*0134*/ 	.word	0x00000680
        /*0138*/ 	.word	0x000000ff
        /*013c*/ 	.word	0x00000028
        /*0140*/ 	.short	0x0100
        /*0142*/ 	.byte	0x04
	.zero		1


	//   ....[4]....
        /*0144*/ 	.word	0x00000690
        /*0148*/ 	.word	0x000000ff
        /*014c*/ 	.word	0x00000010
        /*0150*/ 	.short	0x0100
        /*0152*/ 	.byte	0x04
	.zero		1


	//   ....[5]....
        /*0154*/ 	.word	0x000006a0
        /*0158*/ 	.word	0x000000ff
        /*015c*/ 	.word	0x00000030
        /*0160*/ 	.short	0x0100
        /*0162*/ 	.byte	0x04
	.zero		1


	//   ....[6]....
        /*0164*/ 	.word	0x000006b0
        /*0168*/ 	.word	0x000000ff
        /*016c*/ 	.word	0x00000018
        /*0170*/ 	.short	0x0100
        /*0172*/ 	.byte	0x04
	.zero		1


	//   ....[7]....
        /*0174*/ 	.word	0x000006c0
        /*0178*/ 	.word	0x000000ff
        /*017c*/ 	.word	0x00000038
        /*0180*/ 	.short	0x0100
        /*0182*/ 	.byte	0x04
	.zero		1


	//   ....[8]....
        /*0184*/ 	.word	0x000007e0
        /*0188*/ 	.word	0x000000ff
        /*018c*/ 	.word	0x00000040
        /*0190*/ 	.short	0x0100
        /*0192*/ 	.byte	0x04
	.zero		1


	//   ....[9]....
        /*0194*/ 	.word	0x000007f0
        /*0198*/ 	.word	0x000000ff
        /*019c*/ 	.word	0x00000050
        /*01a0*/ 	.short	0x0100
        /*01a2*/ 	.byte	0x04
	.zero		1


	//   ....[10]....
        /*01a4*/ 	.word	0x00000800
        /*01a8*/ 	.word	0x000000ff
        /*01ac*/ 	.word	0x00000048
        /*01b0*/ 	.short	0x0100
        /*01b2*/ 	.byte	0x04
	.zero		1


	//   ....[11]....
        /*01b4*/ 	.word	0x00000810
        /*01b8*/ 	.word	0x000000ff
        /*01bc*/ 	.word	0x00000058
        /*01c0*/ 	.short	0x0100
        /*01c2*/ 	.byte	0x04
	.zero		1


	//   ....[12]....
        /*01c4*/ 	.word	0x000008f0
        /*01c8*/ 	.word	0x000000ff
        /*01cc*/ 	.word	0x00000060
        /*01d0*/ 	.short	0x0100
        /*01d2*/ 	.byte	0x06
	.zero		1


	//   ....[13]....
        /*01d4*/ 	.word	0x00000900
        /*01d8*/ 	.word	0x000000ff
        /*01dc*/ 	.word	0x00000068
        /*01e0*/ 	.short	0x0100
        /*01e2*/ 	.byte	0x06
	.zero		1


	//   ....[14]....
        /*01e4*/ 	.word	0x00000a30
        /*01e8*/ 	.word	0x000000ff
        /*01ec*/ 	.word	0x00000070
        /*01f0*/ 	.short	0x0100
        /*01f2*/ 	.byte	0x06
	.zero		1


	//   ....[15]....
        /*01f4*/ 	.word	0x00000a40
        /*01f8*/ 	.word	0x000000ff
        /*01fc*/ 	.word	0x00000080
        /*0200*/ 	.short	0x0100
        /*0202*/ 	.byte	0x06
	.zero		1


	//   ....[16]....
        /*0204*/ 	.word	0x00000a50
        /*0208*/ 	.word	0x000000ff
        /*020c*/ 	.word	0x00000078
        /*0210*/ 	.short	0x0100
        /*0212*/ 	.byte	0x06
	.zero		1


	//   ....[17]....
        /*0214*/ 	.word	0x00000a60
        /*0218*/ 	.word	0x000000ff
        /*021c*/ 	.word	0x00000088
        /*0220*/ 	.short	0x0100
        /*0222*/ 	.byte	0x06
	.zero		1


	//   ....[18]....
        /*0224*/ 	.word	0x00000b80
        /*0228*/ 	.word	0x000000ff
        /*022c*/ 	.word	0x00000090
        /*0230*/ 	.short	0x0100
        /*0232*/ 	.byte	0x04
	.zero		1


	//   ....[19]....
        /*0234*/ 	.word	0x00000b90
        /*0238*/ 	.word	0x000000ff
        /*023c*/ 	.word	0x000000b0
        /*0240*/ 	.short	0x0100
        /*0242*/ 	.byte	0x04
	.zero		1


	//   ....[20]....
        /*0244*/ 	.word	0x00000ba0
        /*0248*/ 	.word	0x000000ff
        /*024c*/ 	.word	0x00000098
        /*0250*/ 	.short	0x0100
        /*0252*/ 	.byte	0x04
	.zero		1


	//   ....[21]....
        /*0254*/ 	.word	0x00000bb0
        /*0258*/ 	.word	0x000000ff
        /*025c*/ 	.word	0x000000b8
        /*0260*/ 	.short	0x0100
        /*0262*/ 	.byte	0x04
	.zero		1


	//   ....[22]....
        /*0264*/ 	.word	0x00000bc0
        /*0268*/ 	.word	0x000000ff
        /*026c*/ 	.word	0x000000a0
        /*0270*/ 	.short	0x0100
        /*0272*/ 	.byte	0x04
	.zero		1


	//   ....[23]....
        /*0274*/ 	.word	0x00000bd0
        /*0278*/ 	.word	0x000000ff
        /*027c*/ 	.word	0x000000c0
        /*0280*/ 	.short	0x0100
        /*0282*/ 	.byte	0x04
	.zero		1


	//   ....[24]....
        /*0284*/ 	.word	0x00000be0
        /*0288*/ 	.word	0x000000ff
        /*028c*/ 	.word	0x000000a8
        /*0290*/ 	.short	0x0100
        /*0292*/ 	.byte	0x04
	.zero		1


	//   ....[25]....
        /*0294*/ 	.word	0x00000bf0
        /*0298*/ 	.word	0x000000ff
        /*029c*/ 	.word	0x000000c8
        /*02a0*/ 	.short	0x0100
        /*02a2*/ 	.byte	0x04
	.zero		1


	//   ....[26]....
        /*02a4*/ 	.word	0x00000ce0
        /*02a8*/ 	.word	0x000000ff
        /*02ac*/ 	.word	0x000000d0
        /*02b0*/ 	.short	0x0100
        /*02b2*/ 	.byte	0x04
	.zero		1


	//   ....[27]....
        /*02b4*/ 	.word	0x00000cf0
        /*02b8*/ 	.word	0x000000ff
        /*02bc*/ 	.word	0x000000e0
        /*02c0*/ 	.short	0x0100
        /*02c2*/ 	.byte	0x04
	.zero		1


	//   ....[28]....
        /*02c4*/ 	.word	0x00000d00
        /*02c8*/ 	.word	0x000000ff
        /*02cc*/ 	.word	0x000000d8
        /*02d0*/ 	.short	0x0100
        /*02d2*/ 	.byte	0x04
	.zero		1


	//   ....[29]....
        /*02d4*/ 	.word	0x00000d10
        /*02d8*/ 	.word	0x000000ff
        /*02dc*/ 	.word	0x000000e8
        /*02e0*/ 	.short	0x0100
        /*02e2*/ 	.byte	0x04
	.zero		1


	//   ....[30]....
        /*02e4*/ 	.word	0x00000e10
        /*02e8*/ 	.word	0x000000ff
        /*02ec*/ 	.word	0x000000f0
        /*02f0*/ 	.short	0x0100
        /*02f2*/ 	.byte	0x06
	.zero		1


	//   ....[31]....
        /*02f4*/ 	.word	0x000019c0
        /*02f8*/ 	.word	0x00000000
        /*02fc*/ 	.word	0x000000e0
        /*0300*/ 	.short	0x010a
        /*0302*/ 	.byte	0xff
	.zero		1


	//   ....[32]....
        /*0304*/ 	.word	0x000019f0
        /*0308*/ 	.word	0x00000000
        /*030c*/ 	.word	0x000000d0
        /*0310*/ 	.short	0x0101
        /*0312*/ 	.byte	0xff
	.zero		1


	//   ....[33]....
        /*0314*/ 	.word	0x00001ab0
        /*0318*/ 	.word	0x000000ff
        /*031c*/ 	.word	0x00000020
        /*0320*/ 	.short	0x010a
        /*0322*/ 	.byte	0x04
	.zero		1


	//   ....[34]....
        /*0324*/ 	.word	0x00001b80
        /*0328*/ 	.word	0x000000ff
        /*032c*/ 	.word	0x00000020
        /*0330*/ 	.short	0x010a
        /*0332*/ 	.byte	0x21
	.zero		1


	//   ....[35]....
        /*0334*/ 	.word	0x00001d30
        /*0338*/ 	.word	0x000000ff
        /*033c*/ 	.word	0x00000020
        /*0340*/ 	.short	0x010a
        /*0342*/ 	.byte	0x05
	.zero		1


	//   ....[36]....
        /*0344*/ 	.word	0x00001e40
        /*0348*/ 	.word	0x000000ff
        /*034c*/ 	.word	0x00000068
        /*0350*/ 	.short	0x0101
        /*0352*/ 	.byte	0x06
	.zero		1


	//   ....[37]....
        /*0354*/ 	.word	0x00001e60
        /*0358*/ 	.word	0x000000ff
        /*035c*/ 	.word	0x00000020
        /*0360*/ 	.short	0x010a
        /*0362*/ 	.byte	0x04
	.zero		1


	//   ....[38]....
        /*0364*/ 	.word	0x00001ee0
        /*0368*/ 	.word	0x000000ff
        /*036c*/ 	.word	0x00000020
        /*0370*/ 	.short	0x010a
        /*0372*/ 	.byte	0x11
	.zero		1


	//   ....[39]....
        /*0374*/ 	.word	0x00002070
        /*0378*/ 	.word	0x000000ff
        /*037c*/ 	.word	0x00000020
        /*0380*/ 	.short	0x010a
        /*0382*/ 	.byte	0x05
	.zero		1


	//   ....[40]....
        /*0384*/ 	.word	0x000021d0
        /*0388*/ 	.word	0x00000003
        /*038c*/ 	.word	0x00000070
        /*0390*/ 	.short	0x010a
        /*0392*/ 	.byte	0xff
	.zero		1


	//   ....[41]....
        /*0394*/ 	.word	0x00002320
        /*0398*/ 	.word	0x00000000
        /*039c*/ 	.word	0x00000000
        /*03a0*/ 	.short	0x0101
        /*03a2*/ 	.byte	0xff
	.zero		1


	//   ....[42]....
        /*03a4*/ 	.word	0x000028d0
        /*03a8*/ 	.word	0x000000ff
        /*03ac*/ 	.word	0x00000000
        /*03b0*/ 	.short	0x010a
        /*03b2*/ 	.byte	0x04
	.zero		1


	//   ....[43]....
        /*03b4*/ 	.word	0x00002960
        /*03b8*/ 	.word	0x000000ff
        /*03bc*/ 	.word	0x00000000
        /*03c0*/ 	.short	0x010a
        /*03c2*/ 	.byte	0x05
	.zero		1


	//   ....[44]....
        /*03c4*/ 	.word	0x000029f0
        /*03c8*/ 	.word	0x000000ff
        /*03cc*/ 	.word	0x00000000
        /*03d0*/ 	.short	0x010a
        /*03d2*/ 	.byte	0x05
	.zero		1


	//   ....[45]....
        /*03d4*/ 	.word	0x00002a90
        /*03d8*/ 	.word	0x00000000
        /*03dc*/ 	.word	0x00000000
        /*03e0*/ 	.short	0x010a
        /*03e2*/ 	.byte	0xff
	.zero		1


	//   ....[46]....
        /*03e4*/ 	.word	0x00002bb0
        /*03e8*/ 	.word	0x00000002
        /*03ec*/ 	.word	0x000000d0
        /*03f0*/ 	.short	0x010a
        /*03f2*/ 	.byte	0xff
	.zero		1


	//   ....[47]....
        /*03f4*/ 	.word	0x00002c20
        /*03f8*/ 	.word	0x00000002
        /*03fc*/ 	.word	0x00000000
        /*0400*/ 	.short	0x0101
        /*0402*/ 	.byte	0xff
	.zero		1


	//   ....[48]....
        /*0404*/ 	.word	0x00002c40
        /*0408*/ 	.word	0x000000ff
        /*040c*/ 	.word	0x00000080
        /*0410*/ 	.short	0x010a
        /*0412*/ 	.byte	0x04
	.zero		1


	//   ....[49]....
        /*0414*/ 	.word	0x00002d60
        /*0418*/ 	.word	0x00000002
        /*041c*/ 	.word	0x00000070
        /*0420*/ 	.short	0x010a
        /*0422*/ 	.byte	0xff
	.zero		1


	//   ....[50]....
        /*0424*/ 	.word	0x00002e60
        /*0428*/ 	.word	0x00000002
        /*042c*/ 	.word	0x00000000
        /*0430*/ 	.short	0x0101
        /*0432*/ 	.byte	0xff
	.zero		1


	//   ....[51]....
        /*0434*/ 	.word	0x00002ef0
        /*0438*/ 	.word	0x000000ff
        /*043c*/ 	.word	0x00000080
        /*0440*/ 	.short	0x0106
        /*0442*/ 	.byte	0x04
	.zero		1


	//   ....[52]....
        /*0444*/ 	.word	0x00002f10
        /*0448*/ 	.word	0x000000ff
        /*044c*/ 	.word	0x00000080
        /*0450*/ 	.short	0x010a
        /*0452*/ 	.byte	0x04
	.zero		1


	//   ....[53]....
        /*0454*/ 	.word	0x00002fa0
        /*0458*/ 	.word	0x000000ff
        /*045c*/ 	.word	0x00000080
        /*0460*/ 	.short	0x0106
        /*0462*/ 	.byte	0x07
	.zero		1


	//   ....[54]....
        /*0464*/ 	.word	0x00002fe0
        /*0468*/ 	.word	0x00000000
        /*046c*/ 	.word	0x00000080
        /*0470*/ 	.short	0x010a
        /*0472*/ 	.byte	0xff
	.zero		1


	//   ....[55]....
        /*0474*/ 	.word	0x00003220
        /*0478*/ 	.word	0x000000ff
        /*047c*/ 	.word	0x00000008
        /*0480*/ 	.short	0x010a
        /*0482*/ 	.byte	0x05
	.zero		1


	//   ....[56]....
        /*0484*/ 	.word	0x00003240
        /*0488*/ 	.word	0x000000ff
        /*048c*/ 	.word	0x00000008
        /*0490*/ 	.short	0x010a
        /*0492*/ 	.byte	0x05
	.zero		1


	//   ....[57]....
        /*0494*/ 	.word	0x000033d0
        /*0498*/ 	.word	0x000000ff
        /*049c*/ 	.word	0x00000008
        /*04a0*/ 	.short	0x010a
        /*04a2*/ 	.byte	0x05
	.zero		1


	//   ....[58]....
        /*04a4*/ 	.word	0x000033f0
        /*04a8*/ 	.word	0x000000ff
        /*04ac*/ 	.word	0x00000008
        /*04b0*/ 	.short	0x010a
        /*04b2*/ 	.byte	0x05
	.zero		1


	//   ....[59]....
        /*04b4*/ 	.word	0x000034b0
        /*04b8*/ 	.word	0x000000ff
        /*04bc*/ 	.word	0x00000000
        /*04c0*/ 	.short	0x0101
        /*04c2*/ 	.byte	0x04
	.zero		1


	//   ....[60]....
        /*04c4*/ 	.word	0x000037f0
        /*04c8*/ 	.word	0x00000000
        /*04cc*/ 	.word	0x00000070
        /*04d0*/ 	.short	0x010a
        /*04d2*/ 	.byte	0xff
	.zero		1


	//   ....[61]....
        /*04d4*/ 	.word	0x000038b0
        /*04d8*/ 	.word	0x00000000
        /*04dc*/ 	.word	0x00000000
        /*04e0*/ 	.short	0x0101
        /*04e2*/ 	.byte	0xff
	.zero		1


	//   ....[62]....
        /*04e4*/ 	.word	0x00003970
        /*04e8*/ 	.word	0x000000ff
        /*04ec*/ 	.word	0x00000000
        /*04f0*/ 	.short	0x010a
        /*04f2*/ 	.byte	0x04
	.zero		1


	//   ....[63]....
        /*04f4*/ 	.word	0x00003980
        /*04f8*/ 	.word	0x000000ff
        /*04fc*/ 	.word	0x000000b0
        /*0500*/ 	.short	0x010a
        /*0502*/ 	.byte	0x1f
	.zero		1


	//   ....[64]....
        /*0504*/ 	.word	0x00003a30
        /*0508*/ 	.word	0x000000ff
        /*050c*/ 	.word	0x00000000
        /*0510*/ 	.short	0x010a
        /*0512*/ 	.byte	0x05
	.zero		1


	//   ....[65]....
        /*0514*/ 	.word	0x00003b60
        /*0518*/ 	.word	0x000000ff
        /*051c*/ 	.word	0x00000000
        /*0520*/ 	.short	0x010a
        /*0522*/ 	.byte	0x04
	.zero		1


	//   ....[66]....
        /*0524*/ 	.word	0x00003e60
        /*0528*/ 	.word	0x000000ff
        /*052c*/ 	.word	0x00000000
        /*0530*/ 	.short	0x010a
        /*0532*/ 	.byte	0x04
	.zero		1


	//   ....[67]....
        /*0534*/ 	.word	0x00003ef0
        /*0538*/ 	.word	0x000000ff
        /*053c*/ 	.word	0x00000000
        /*0540*/ 	.short	0x010a
        /*0542*/ 	.byte	0x05
	.zero		1


	//   ....[68]....
        /*0544*/ 	.word	0x00003f80
        /*0548*/ 	.word	0x000000ff
        /*054c*/ 	.word	0x00000000
        /*0550*/ 	.short	0x010a
        /*0552*/ 	.byte	0x05
	.zero		1


	//   ....[69]....
        /*0554*/ 	.word	0x00004020
        /*0558*/ 	.word	0x00000000
        /*055c*/ 	.word	0x00000000
        /*0560*/ 	.short	0x010a
        /*0562*/ 	.byte	0xff
	.zero		1


	//   ....[70]....
        /*0564*/ 	.word	0x00004060
        /*0568*/ 	.word	0x00000000
        /*056c*/ 	.word	0x00000000
        /*0570*/ 	.short	0x010a
        /*0572*/ 	.byte	0xff
	.zero		1


	//   ....[71]....
        /*0574*/ 	.word	0x000040d0
        /*0578*/ 	.word	0x000000ff
        /*057c*/ 	.word	0x00000000
        /*0580*/ 	.short	0x0101
        /*0582*/ 	.byte	0x04
	.zero		1


	//   ....[72]....
        /*0584*/ 	.word	0x00004110
        /*0588*/ 	.word	0x000000ff
        /*058c*/ 	.word	0x000000f0
        /*0590*/ 	.short	0x010a
        /*0592*/ 	.byte	0x1a
	.zero		1


	//   ....[73]....
        /*0594*/ 	.word	0x00004160
        /*0598*/ 	.word	0x000000ff
        /*059c*/ 	.word	0x00000000
        /*05a0*/ 	.short	0x0101
        /*05a2*/ 	.byte	0x04
	.zero		1


	//   ....[74]....
        /*05a4*/ 	.word	0x000045e0
        /*05a8*/ 	.word	0x0000000c
        /*05ac*/ 	.word	0x00000070
        /*05b0*/ 	.short	0x010a
        /*05b2*/ 	.byte	0xff
	.zero		1


	//   ....[75]....
        /*05b4*/ 	.word	0x00004750
        /*05b8*/ 	.word	0x00000000
        /*05bc*/ 	.word	0x00000000
        /*05c0*/ 	.short	0x0101
        /*05c2*/ 	.byte	0xff
	.zero		1


	//   ....[76]....
        /*05c4*/ 	.word	0x00004be0
        /*05c8*/ 	.word	0x000000ff
        /*05cc*/ 	.word	0x00000068
        /*05d0*/ 	.short	0x010a
        /*05d2*/ 	.byte	0x15
	.zero		1


	//   ....[77]....
        /*05d4*/ 	.word	0x00004d60
        /*05d8*/ 	.word	0x000000ff
        /*05dc*/ 	.word	0x00000050
        /*05e0*/ 	.short	0x010a
        /*05e2*/ 	.byte	0x15
	.zero		1


	//   ....[78]....
        /*05e4*/ 	.word	0x00004f50
        /*05e8*/ 	.word	0x000000ff
        /*05ec*/ 	.word	0x00000040
        /*05f0*/ 	.short	0x010b
        /*05f2*/ 	.byte	0x15
	.zero		1


	//   ....[79]....
        /*05f4*/ 	.word	0x00004f60
        /*05f8*/ 	.word	0x000000ff
        /*05fc*/ 	.word	0x00000000
        /*0600*/ 	.short	0x0101
        /*0602*/ 	.byte	0x06
	.zero		1


	//   ....[80]....
        /*0604*/ 	.word	0x00004f70
        /*0608*/ 	.word	0x000000ff
        /*060c*/ 	.word	0x00000058
        /*0610*/ 	.short	0x010a
        /*0612*/ 	.byte	0x15
	.zero		1


	//   ....[81]....
        /*0614*/ 	.word	0x000051b0
        /*0618*/ 	.word	0x000000ff
        /*061c*/ 	.word	0x00000048
        /*0620*/ 	.short	0x010b
        /*0622*/ 	.byte	0x15
	.zero		1


	//   ....[82]....
        /*0624*/ 	.word	0x000051c0
        /*0628*/ 	.word	0x000000ff
        /*062c*/ 	.word	0x00000000
        /*0630*/ 	.short	0x0101
        /*0632*/ 	.byte	0x25
	.zero		1


	//   ....[83]....
        /*0634*/ 	.word	0x00005200
        /*0638*/ 	.word	0x000000ff
        /*063c*/ 	.word	0x00000050
        /*0640*/ 	.short	0x010a
        /*0642*/ 	.byte	0x15
	.zero		1


	//   ....[84]....
        /*0644*/ 	.word	0x00005240
        /*0648*/ 	.word	0x00000000
        /*064c*/ 	.word	0x00000058
        /*0650*/ 	.short	0x010a
        /*0652*/ 	.byte	0xff
	.zero		1


	//   ....[85]....
        /*0654*/ 	.word	0x00005540
        /*0658*/ 	.word	0x00000003
        /*065c*/ 	.word	0x00000070
        /*0660*/ 	.short	0x010a
        /*0662*/ 	.byte	0xff
	.zero		1


	//   ....[86]....
        /*0664*/ 	.word	0x000056c0
        /*0668*/ 	.word	0x00000000
        /*066c*/ 	.word	0x00000000
        /*0670*/ 	.short	0x0101
        /*0672*/ 	.byte	0xff
	.zero		1


	//   ....[87]....
        /*0674*/ 	.word	0x000061b0
        /*0678*/ 	.word	0x00000004
        /*067c*/ 	.word	0x00000040
        /*0680*/ 	.short	0x010a
        /*0682*/ 	.byte	0xff
	.zero		1


	//   ....[88]....
        /*0684*/ 	.word	0x000061c0
        /*0688*/ 	.word	0x00000050
        /*068c*/ 	.word	0x00000090
        /*0690*/ 	.short	0x010a
        /*0692*/ 	.byte	0xff
	.zero		1


	//   ....[89]....
        /*0694*/ 	.word	0x00006330
        /*0698*/ 	.word	0x00000004
        /*069c*/ 	.word	0x00000040
        /*06a0*/ 	.short	0x010a
        /*06a2*/ 	.byte	0xff
	.zero		1


	//   ....[90]....
        /*06a4*/ 	.word	0x00006450
        /*06a8*/ 	.word	0x00000000
        /*06ac*/ 	.word	0x00000000
        /*06b0*/ 	.short	0x0101
        /*06b2*/ 	.byte	0xff
	.zero		1


	//   ....[91]....
        /*06b4*/ 	.word	0x000064d0
        /*06b8*/ 	.word	0x00000050
        /*06bc*/ 	.word	0x00000090
        /*06c0*/ 	.short	0x010a
        /*06c2*/ 	.byte	0xff
	.zero		1


	//   ....[92]....
        /*06c4*/ 	.word	0x000070a0
        /*06c8*/ 	.word	0x00000003
        /*06cc*/ 	.word	0x00000040
        /*06d0*/ 	.short	0x010a
        /*06d2*/ 	.byte	0xff
	.zero		1


	//   ....[93]....
        /*06d4*/ 	.word	0x00007150
        /*06d8*/ 	.word	0x00000003
        /*06dc*/ 	.word	0x00000040
        /*06e0*/ 	.short	0x010a
        /*06e2*/ 	.byte	0xff
	.zero		1


	//   ....[94]....
        /*06e4*/ 	.word	0x00007270
        /*06e8*/ 	.word	0x00000000
        /*06ec*/ 	.word	0x00000000
        /*06f0*/ 	.short	0x0101
        /*06f2*/ 	.byte	0xff
	.zero		1


	//   ....[95]....
        /*06f4*/ 	.word	0x00007530
        /*06f8*/ 	.word	0x00000050
        /*06fc*/ 	.word	0x00000000
        /*0700*/ 	.short	0x0101
        /*0702*/ 	.byte	0xff
	.zero		1


	//   ....[96]....
        /*0704*/ 	.word	0x00007fb0
        /*0708*/ 	.word	0x00000000
        /*070c*/ 	.word	0x000000e0
        /*0710*/ 	.short	0x010a
        /*0712*/ 	.byte	0xff
	.zero		1


	//   ....[97]....
        /*0714*/ 	.word	0x00008010
        /*0718*/ 	.word	0x00000000
        /*071c*/ 	.word	0x00000020
        /*0720*/ 	.short	0x010a
        /*0722*/ 	.byte	0xff
	.zero		1


	//   ....[98]....
        /*0724*/ 	.word	0x00008070
        /*0728*/ 	.word	0x00000000
        /*072c*/ 	.word	0x00000020
        /*0730*/ 	.short	0x010a
        /*0732*/ 	.byte	0xff
	.zero		1


	//   ....[99]....
        /*0734*/ 	.word	0x000080c0
        /*0738*/ 	.word	0x00000003
        /*073c*/ 	.word	0x00000070
        /*0740*/ 	.short	0x010a
        /*0742*/ 	.byte	0xff
	.zero		1


	//   ....[100]....
        /*0744*/ 	.word	0x00008120
        /*0748*/ 	.word	0x00000000
        /*074c*/ 	.word	0x00000000
        /*0750*/ 	.short	0x010a
        /*0752*/ 	.byte	0xff
	.zero		1


	//   ....[101]....
        /*0754*/ 	.word	0x00008180
        /*0758*/ 	.word	0x00000000
        /*075c*/ 	.word	0x00000000
        /*0760*/ 	.short	0x010a
        /*0762*/ 	.byte	0xff
	.zero		1


	//   ....[102]....
        /*0764*/ 	.word	0x000081e0
        /*0768*/ 	.word	0x00000000
        /*076c*/ 	.word	0x00000000
        /*0770*/ 	.short	0x010a
        /*0772*/ 	.byte	0xff
	.zero		1


	//   ....[103]....
        /*0774*/ 	.word	0x00008230
        /*0778*/ 	.word	0x00000002
        /*077c*/ 	.word	0x000000d0
        /*0780*/ 	.short	0x010a
        /*0782*/ 	.byte	0xff
	.zero		1


	//   ....[104]....
        /*0784*/ 	.word	0x00008290
        /*0788*/ 	.word	0x00000002
        /*078c*/ 	.word	0x00000080
        /*0790*/ 	.short	0x010a
        /*0792*/ 	.byte	0xff
	.zero		1


	//   ....[105]....
        /*0794*/ 	.word	0x000082e0
        /*0798*/ 	.word	0x00000002
        /*079c*/ 	.word	0x00000070
        /*07a0*/ 	.short	0x010a
        /*07a2*/ 	.byte	0xff
	.zero		1


	//   ....[106]....
        /*07a4*/ 	.word	0x00008340
        /*07a8*/ 	.word	0x00000000
        /*07ac*/ 	.word	0x00000080
        /*07b0*/ 	.short	0x010a
        /*07b2*/ 	.byte	0xff
	.zero		1


	//   ....[107]....
        /*07b4*/ 	.word	0x000083a0
        /*07b8*/ 	.word	0x00000005
        /*07bc*/ 	.word	0x00000008
        /*07c0*/ 	.short	0x010a
        /*07c2*/ 	.byte	0xff
	.zero		1


	//   ....[108]....
        /*07c4*/ 	.word	0x00008480
        /*07c8*/ 	.word	0x00000000
        /*07cc*/ 	.word	0x00000008
        /*07d0*/ 	.short	0x010a
        /*07d2*/ 	.byte	0xff
	.zero		1


	//   ....[109]....
        /*07d4*/ 	.word	0x000084d0
        /*07d8*/ 	.word	0x00000000
        /*07dc*/ 	.word	0x00000070
        /*07e0*/ 	.short	0x010a
        /*07e2*/ 	.byte	0xff
	.zero		1


	//   ....[110]....
        /*07e4*/ 	.word	0x00008530
        /*07e8*/ 	.word	0x00000000
        /*07ec*/ 	.word	0x000000b0
        /*07f0*/ 	.short	0x010a
        /*07f2*/ 	.byte	0xff
	.zero		1


	//   ....[111]....
        /*07f4*/ 	.word	0x00008590
        /*07f8*/ 	.word	0x00000000
        /*07fc*/ 	.word	0x00000000
        /*0800*/ 	.short	0x010a
        /*0802*/ 	.byte	0xff
	.zero		1


	//   ....[112]....
        /*0804*/ 	.word	0x000085f0
        /*0808*/ 	.word	0x00000000
        /*080c*/ 	.word	0x00000000
        /*0810*/ 	.short	0x010a
        /*0812*/ 	.byte	0xff
	.zero		1


	//   ....[113]....
        /*0814*/ 	.word	0x00008650
        /*0818*/ 	.word	0x00000000
        /*081c*/ 	.word	0x00000000
        /*0820*/ 	.short	0x010a
        /*0822*/ 	.byte	0xff
	.zero		1


	//   ....[114]....
        /*0824*/ 	.word	0x000086b0
        /*0828*/ 	.word	0x00000000
        /*082c*/ 	.word	0x00000000
        /*0830*/ 	.short	0x010a
        /*0832*/ 	.byte	0xff
	.zero		1


	//   ....[115]....
        /*0834*/ 	.word	0x00008710
        /*0838*/ 	.word	0x00000000
        /*083c*/ 	.word	0x000000f0
        /*0840*/ 	.short	0x010a
        /*0842*/ 	.byte	0xff
	.zero		1


	//   ....[116]....
        /*0844*/ 	.word	0x00008760
        /*0848*/ 	.word	0x0000000c
        /*084c*/ 	.word	0x00000070
        /*0850*/ 	.short	0x010a
        /*0852*/ 	.byte	0xff
	.zero		1


	//   ....[117]....
        /*0854*/ 	.word	0x000087c0
        /*0858*/ 	.word	0x00000000
        /*085c*/ 	.word	0x00000068
        /*0860*/ 	.short	0x010a
        /*0862*/ 	.byte	0xff
	.zero		1


	//   ....[118]....
        /*0864*/ 	.word	0x00008820
        /*0868*/ 	.word	0x00000000
        /*086c*/ 	.word	0x00000050
        /*0870*/ 	.short	0x010a
        /*0872*/ 	.byte	0xff
	.zero		1


	//   ....[119]....
        /*0874*/ 	.word	0x00008880
        /*0878*/ 	.word	0x00000000
        /*087c*/ 	.word	0x00000058
        /*0880*/ 	.short	0x010a
        /*0882*/ 	.byte	0xff
	.zero		1


	//   ....[120]....
        /*0884*/ 	.word	0x000088e0
        /*0888*/ 	.word	0x00000000
        /*088c*/ 	.word	0x00000050
        /*0890*/ 	.short	0x010a
        /*0892*/ 	.byte	0xff
	.zero		1


	//   ....[121]....
        /*0894*/ 	.word	0x00008930
        /*0898*/ 	.word	0x00000003
        /*089c*/ 	.word	0x00000070
        /*08a0*/ 	.short	0x010a
        /*08a2*/ 	.byte	0xff
	.zero		1


	//   ....[122]....
        /*08a4*/ 	.word	0x00008980
        /*08a8*/ 	.word	0x00000004
        /*08ac*/ 	.word	0x00000040
        /*08b0*/ 	.short	0x010a
        /*08b2*/ 	.byte	0xff
	.zero		1


	//   ....[123]....
        /*08b4*/ 	.word	0x000089d0
        /*08b8*/ 	.word	0x00000050
        /*08bc*/ 	.word	0x00000090
        /*08c0*/ 	.short	0x010a
        /*08c2*/ 	.byte	0xff
	.zero		1


	//   ....[124]....
        /*08c4*/ 	.word	0x00008a20
        /*08c8*/ 	.word	0x00000003
        /*08cc*/ 	.word	0x00000040
        /*08d0*/ 	.short	0x010a
        /*08d2*/ 	.byte	0xff
	.zero		1


	//----- nvinfo : EIATTR_NUM_MBARRIERS
	.align		4
.L_47:
        /*08d4*/ 	.byte	0x03, 0x38
        /*08d6*/ 	.short	0x001f


	//----- nvinfo : EIATTR_EXIT_INSTR_OFFSETS
	.align		4
        /*08d8*/ 	.byte	0x04, 0x1c
        /*08da*/ 	.short	(.L_49 - .L_48)


	//   ....[0]....
.L_48:
        /*08dc*/ 	.word	0x00002ac0


	//   ....[1]....
        /*08e0*/ 	.word	0x00002fb0


	//   ....[2]....
        /*08e4*/ 	.word	0x00003010


	//   ....[3]....
        /*08e8*/ 	.word	0x00004390


	//   ....[4]....
        /*08ec*/ 	.word	0x00005270


	//   ....[5]....
        /*08f0*/ 	.word	0x000052b0


	//   ....[6]....
        /*08f4*/ 	.word	0x00007fa0


	//----- nvinfo : EIATTR_MAX_THREADS
	.align		4
.L_49:
        /*08f8*/ 	.byte	0x04, 0x05
        /*08fa*/ 	.short	(.L_51 - .L_50)
.L_50:
        /*08fc*/ 	.word	0x00000100
        /*0900*/ 	.word	0x00000001
        /*0904*/ 	.word	0x00000001


	//----- nvinfo : EIATTR_CRS_STACK_SIZE
	.align		4
.L_51:
        /*0908*/ 	.byte	0x04, 0x1e
        /*090a*/ 	.short	(.L_53 - .L_52)
.L_52:
        /*090c*/ 	.word	0x00000000


	//----- nvinfo : EIATTR_CBANK_PARAM_SIZE
	.align		4
.L_53:
        /*0910*/ 	.byte	0x03, 0x19
        /*0912*/ 	.short	0x0800


	//----- nvinfo : EIATTR_PARAM_CBANK
	.align		4
        /*0914*/ 	.byte	0x04, 0x0a
        /*0916*/ 	.short	(.L_55 - .L_54)
	.align		4
.L_54:
        /*0918*/ 	.word	index@(.nv.constant0._ZN7cutlass13device_kernelINS_4gemm6kernel13GemmUniversalIN4cute5tupleIJiiiiEEENS1_10collective13CollectiveMmaINS1_35MainloopSm100TmaUmmaWarpSpecializedILi4ELi2ELi4ENS5_IJNS4_1CILi2EEESB_NSA_ILi1EEEEEEEENS5_IJNSA_ILi128EEESF_SF_EEEaNS5_IJlSC_lEEEaSH_NS4_8TiledMMAINS4_8MMA_AtomIJNS4_21SM100_MMA_S8_2x1SM_SSIaaiLi128ELi128ELNS4_4UMMA5MajorE0ELSM_0ELNSL_8SaturateE0EEEEEENS4_6LayoutINS5_IJSC_SC_SC_EEENS5_IJNSA_ILi0EEESS_SS_EEEEENS5_IJNS4_10UnderscoreESV_SV_EEEEENS4_28SM100_TMA_2SM_LOAD_MULTICASTENS4_14ComposedLayoutINS4_7SwizzleILi3ELi4ELi3EEENS4_18smem_ptr_flag_bitsILi8EEENSQ_INS5_IJNSA_ILi8EEESF_EEENS5_IJSF_SC_EEEEEEEvNS4_8identityENS4_18SM100_TMA_2SM_LOADES18_vS19_EENS_8epilogue10collective18CollectiveEpilogueINS1C_23Sm100TmaWarpSpecializedILi2ELi2ELi32ELb0ELb0EEEJNS5_IJNSA_ILi64EEESF_SF_EEENS5_IJNSQ_IS1H_SC_EENSQ_INS5_IJNSA_ILi32EEESB_EEENS5_IJSC_S1H_EEEEEEEEaSH_aSH_NS1C_6fusion15FusionCallbacksIS1G_NS1P_17LinearCombinationIaiaiLNS_15FloatRoundStyleE2EEES1I_S1O_JEEENS4_5SM1004TMEM4LOAD26SM100_TMEM_LOAD_32dp32b32xENS4_13SM90_TMA_LOADENSZ_INS10_ILi1ELi4ELi3EEES13_NSQ_INS5_IJS14_S1K_EEENS5_IJS1K_SC_EEEEEEENS4_39AutoVectorizingCopyWithAssumedAlignmentILi128EEENS4_14SM90_TMA_STOREES24_S26_S26_EEEvvEEEEvNT_6ParamsE)
        /*091c*/ 	.short	0x0380
        /*091e*/ 	.short	0x0800


	//----- nvinfo : EIATTR_SW_WAR
	.align		4
.L_55:
        /*0920*/ 	.byte	0x04, 0x36
        /*0922*/ 	.short	(.L_57 - .L_56)
.L_56:
        /*0924*/ 	.word	0x00000008
.L_57:


//--------------------- .nv.callgraph             --------------------------
	.section	.nv.callgraph,"",@"SHT_CUDA_CALLGRAPH"
	.align	4
	.sectionentsize	8
	.align		4
        /*0000*/ 	.word	0x00000000
	.align		4
        /*0004*/ 	.word	0xffffffff
	.align		4
        /*0008*/ 	.word	index@(_ZN7cutlass13device_kernelINS_4gemm6kernel13GemmUniversalIN4cute5tupleIJiiiiEEENS1_10collective13CollectiveMmaINS1_35MainloopSm100TmaUmmaWarpSpecializedILi4ELi2ELi4ENS5_IJNS4_1CILi2EEESB_NSA_ILi1EEEEEEEENS5_IJNSA_ILi128EEESF_SF_EEEaNS5_IJlSC_lEEEaSH_NS4_8TiledMMAINS4_8MMA_AtomIJNS4_21SM100_MMA_S8_2x1SM_SSIaaiLi128ELi128ELNS4_4UMMA5MajorE0ELSM_0ELNSL_8SaturateE0EEEEEENS4_6LayoutINS5_IJSC_SC_SC_EEENS5_IJNSA_ILi0EEESS_SS_EEEEENS5_IJNS4_10UnderscoreESV_SV_EEEEENS4_28SM100_TMA_2SM_LOAD_MULTICASTENS4_14ComposedLayoutINS4_7SwizzleILi3ELi4ELi3EEENS4_18smem_ptr_flag_bitsILi8EEENSQ_INS5_IJNSA_ILi8EEESF_EEENS5_IJSF_SC_EEEEEEEvNS4_8identityENS4_18SM100_TMA_2SM_LOADES18_vS19_EENS_8epilogue10collective18CollectiveEpilogueINS1C_23Sm100TmaWarpSpecializedILi2ELi2ELi32ELb0ELb0EEEJNS5_IJNSA_ILi64EEESF_SF_EEENS5_IJNSQ_IS1H_SC_EENSQ_INS5_IJNSA_ILi32EEESB_EEENS5_IJSC_S1H_EEEEEEEEaSH_aSH_NS1C_6fusion15FusionCallbacksIS1G_NS1P_17LinearCombinationIaiaiLNS_15FloatRoundStyleE2EEES1I_S1O_JEEENS4_5SM1004TMEM4LOAD26SM100_TMEM_LOAD_32dp32b32xENS4_13SM90_TMA_LOADENSZ_INS10_ILi1ELi4ELi3EEES13_NSQ_INS5_IJS14_S1K_EEENS5_IJS1K_SC_EEEEEEENS4_39AutoVectorizingCopyWithAssumedAlignmentILi128EEENS4_14SM90_TMA_STOREES24_S26_S26_EEEvvEEEEvNT_6ParamsE)
	.align		4
        /*000c*/ 	.word	index@(__assertfail)
	.align		4
        /*0010*/ 	.word	0x00000000
	.align		4
        /*0014*/ 	.word	0xfffffffe
	.align		4
        /*0018*/ 	.word	0x00000000
	.align		4
        /*001c*/ 	.word	0xfffffffd
	.align		4
        /*0020*/ 	.word	0x00000000
	.align		4
        /*0024*/ 	.word	0xfffffffc


//--------------------- .nv.constant4             --------------------------
	.section	.nv.constant4,"a",@progbits
	.align	8
	.align		8
.nv.constant4:
        /*0000*/ 	.dword	__assertfail
	.align		8
        /*0008*/ 	.dword	__unnamed_1
	.align		8
        /*0010*/ 	.dword	__unnamed_2
	.align		8
        /*0018*/ 	.dword	_ZN40_INTERNAL_ef7ad09e_4_k_cu_2257dc40_105624cuda3std3__45__cpo5beginE
	.align		8
        /*0020*/ 	.dword	_ZN40_INTERNAL_ef7ad09e_4_k_cu_2257dc40_105624cuda3std3__45__cpo3endE
	.align		8
        /*0028*/ 	.dword	_ZN40_INTERNAL_ef7ad09e_4_k_cu_2257dc40_105624cuda3std3__45__cpo6cbeginE
	.align		8
        /*0030*/ 	.dword	_ZN40_INTERNAL_ef7ad09e_4_k_cu_2257dc40_105624cuda3std3__45__cpo4cendE
	.align		8
        /*0038*/ 	.dword	_ZN40_INTERNAL_ef7ad09e_4_k_cu_2257dc40_105624cuda3std3__442_GLOBAL__N__ef7ad09e_4_k_cu_2257dc40_105626ignoreE
	.align		8
        /*0040*/ 	.dword	_ZN40_INTERNAL_ef7ad09e_4_k_cu_2257dc40_105624cuda3std3__419piecewise_constructE
	.align		8
        /*0048*/ 	.dword	_ZN40_INTERNAL_ef7ad09e_4_k_cu_2257dc40_105624cuda3std3__48in_placeE
	.align		8
        /*0050*/ 	.dword	_ZN40_INTERNAL_ef7ad09e_4_k_cu_2257dc40_105624cuda3std6ranges3__45__cpo4swapE
	.align		8
        /*0058*/ 	.dword	_ZN40_INTERNAL_ef7ad09e_4_k_cu_2257dc40_105624cuda3std6ranges3__45__cpo9iter_moveE
	.align		8
        /*0060*/ 	.dword	_ZN40_INTERNAL_ef7ad09e_4_k_cu_2257dc40_105624cute7productE
	.align		8
        /*0068*/ 	.dword	_ZN40_INTERNAL_ef7ad09e_4_k_cu_2257dc40_105624cute1_E
	.align		8
        /*0070*/ 	.dword	$str$25
	.align		8
        /*0078*/ 	.dword	$str$26
	.align		8
        /*0080*/ 	.dword	$str$27
	.align		8
        /*0088*/ 	.dword	$str$28


//--------------------- .text._ZN7cutlass13device_kernelINS_4gemm6kernel13GemmUniversalIN4cute5tupleIJiiiiEEENS1_10collective13CollectiveMmaINS1_35MainloopSm100TmaUmmaWarpSpecializedILi4ELi2ELi4ENS5_IJNS4_1CILi2EEESB_NSA_ILi1EEEEEEEENS5_IJNSA_ILi128EEESF_SF_EEEaNS5_IJlSC_lEEEaSH_NS4_8TiledMMAINS4_8MMA_AtomIJNS4_21SM100_MMA_S8_2x1SM_SSIaaiLi128ELi128ELNS4_4UMMA5MajorE0ELSM_0ELNSL_8SaturateE0EEEEEENS4_6LayoutINS5_IJSC_SC_SC_EEENS5_IJNSA_ILi0EEESS_SS_EEEEENS5_IJNS4_10UnderscoreESV_SV_EEEEENS4_28SM100_TMA_2SM_LOAD_MULTICASTENS4_14ComposedLayoutINS4_7SwizzleILi3ELi4ELi3EEENS4_18smem_ptr_flag_bitsILi8EEENSQ_INS5_IJNSA_ILi8EEESF_EEENS5_IJSF_SC_EEEEEEEvNS4_8identityENS4_18SM100_TMA_2SM_LOADES18_vS19_EENS_8epilogue10collective18CollectiveEpilogueINS1C_23Sm100TmaWarpSpecializedILi2ELi2ELi32ELb0ELb0EEEJNS5_IJNSA_ILi64EEESF_SF_EEENS5_IJNSQ_IS1H_SC_EENSQ_INS5_IJNSA_ILi32EEESB_EEENS5_IJSC_S1H_EEEEEEEEaSH_aSH_NS1C_6fusion15FusionCallbacksIS1G_NS1P_17LinearCombinationIaiaiLNS_15FloatRoundStyleE2EEES1I_S1O_JEEENS4_5SM1004TMEM4LOAD26SM100_TMEM_LOAD_32dp32b32xENS4_13SM90_TMA_LOADENSZ_INS10_ILi1ELi4ELi3EEES13_NSQ_INS5_IJS14_S1K_EEENS5_IJS1K_SC_EEEEEEENS4_39AutoVectorizingCopyWithAssumedAlignmentILi128EEENS4_14SM90_TMA_STOREES24_S26_S26_EEEvvEEEEvNT_6ParamsE --------------------------
	.section	.text._ZN7cutlass13device_kernelINS_4gemm6kernel13GemmUniversalIN4cute5tupleIJiiiiEEENS1_10collective13CollectiveMmaINS1_35MainloopSm100TmaUmmaWarpSpecializedILi4ELi2ELi4ENS5_IJNS4_1CILi2EEESB_NSA_ILi1EEEEEEEENS5_IJNSA_ILi128EEESF_SF_EEEaNS5_IJlSC_lEEEaSH_NS4_8TiledMMAINS4_8MMA_AtomIJNS4_21SM100_MMA_S8_2x1SM_SSIaaiLi128ELi128ELNS4_4UMMA5MajorE0ELSM_0ELNSL_8SaturateE0EEEEEENS4_6LayoutINS5_IJSC_SC_SC_EEENS5_IJNSA_ILi0EEESS_SS_EEEEENS5_IJNS4_10UnderscoreESV_SV_EEEEENS4_28SM100_TMA_2SM_LOAD_MULTICASTENS4_14ComposedLayoutINS4_7SwizzleILi3ELi4ELi3EEENS4_18smem_ptr_flag_bitsILi8EEENSQ_INS5_IJNSA_ILi8EEESF_EEENS5_IJSF_SC_EEEEEEEvNS4_8identityENS4_18SM100_TMA_2SM_LOADES18_vS19_EENS_8epilogue10collective18CollectiveEpilogueINS1C_23Sm100TmaWarpSpecializedILi2ELi2ELi32ELb0ELb0EEEJNS5_IJNSA_ILi64EEESF_SF_EEENS5_IJNSQ_IS1H_SC_EENSQ_INS5_IJNSA_ILi32EEESB_EEENS5_IJSC_S1H_EEEEEEEEaSH_aSH_NS1C_6fusion15FusionCallbacksIS1G_NS1P_17LinearCombinationIaiaiLNS_15FloatRoundStyleE2EEES1I_S1O_JEEENS4_5SM1004TMEM4LOAD26SM100_TMEM_LOAD_32dp32b32xENS4_13SM90_TMA_LOADENSZ_INS10_ILi1ELi4ELi3EEES13_NSQ_INS5_IJS14_S1K_EEENS5_IJS1K_SC_EEEEEEENS4_39AutoVectorizingCopyWithAssumedAlignmentILi128EEENS4_14SM90_TMA_STOREES24_S26_S26_EEEvvEEEEvNT_6ParamsE,"ax",@progbits
	.align	128
.text._ZN7cutlass13device_kernelINS_4gemm6kernel13GemmUniversalIN4cute5tupleIJiiiiEEENS1_10collective13CollectiveMmaINS1_35MainloopSm100TmaUmmaWarpSpecializedILi4ELi2ELi4ENS5_IJNS4_1CILi2EEESB_NSA_ILi1EEEEEEEENS5_IJNSA_ILi128EEESF_SF_EEEaNS5_IJlSC_lEEEaSH_NS4_8TiledMMAINS4_8MMA_AtomIJNS4_21SM100_MMA_S8_2x1SM_SSIaaiLi128ELi128ELNS4_4UMMA5MajorE0ELSM_0ELNSL_8SaturateE0EEEEEENS4_6LayoutINS5_IJSC_SC_SC_EEENS5_IJNSA_ILi0EEESS_SS_EEEEENS5_IJNS4_10UnderscoreESV_SV_EEEEENS4_28SM100_TMA_2SM_LOAD_MULTICASTENS4_14ComposedLayoutINS4_7SwizzleILi3ELi4ELi3EEENS4_18smem_ptr_flag_bitsILi8EEENSQ_INS5_IJNSA_ILi8EEESF_EEENS5_IJSF_SC_EEEEEEEvNS4_8identityENS4_18SM100_TMA_2SM_LOADES18_vS19_EENS_8epilogue10collective18CollectiveEpilogueINS1C_23Sm100TmaWarpSpecializedILi2ELi2ELi32ELb0ELb0EEEJNS5_IJNSA_ILi64EEESF_SF_EEENS5_IJNSQ_IS1H_SC_EENSQ_INS5_IJNSA_ILi32EEESB_EEENS5_IJSC_S1H_EEEEEEEEaSH_aSH_NS1C_6fusion15FusionCallbacksIS1G_NS1P_17LinearCombinationIaiaiLNS_15FloatRoundStyleE2EEES1I_S1O_JEEENS4_5SM1004TMEM4LOAD26SM100_TMEM_LOAD_32dp32b32xENS4_13SM90_TMA_LOADENSZ_INS10_ILi1ELi4ELi3EEES13_NSQ_INS5_IJS14_S1K_EEENS5_IJS1K_SC_EEEEEEENS4_39AutoVectorizingCopyWithAssumedAlignmentILi128EEENS4_14SM90_TMA_STOREES24_S26_S26_EEEvvEEEEvNT_6ParamsE:
        .type           _ZN7cutlass13device_kernelINS_4gemm6kernel13GemmUniversalIN4cute5tupleIJiiiiEEENS1_10collective13CollectiveMmaINS1_35MainloopSm100TmaUmmaWarpSpecializedILi4ELi2ELi4ENS5_IJNS4_1CILi2EEESB_NSA_ILi1EEEEEEEENS5_IJNSA_ILi128EEESF_SF_EEEaNS5_IJlSC_lEEEaSH_NS4_8TiledMMAINS4_8MMA_AtomIJNS4_21SM100_MMA_S8_2x1SM_SSIaaiLi128ELi128ELNS4_4UMMA5MajorE0ELSM_0ELNSL_8SaturateE0EEEEEENS4_6LayoutINS5_IJSC_SC_SC_EEENS5_IJNSA_ILi0EEESS_SS_EEEEENS5_IJNS4_10UnderscoreESV_SV_EEEEENS4_28SM100_TMA_2SM_LOAD_MULTICASTENS4_14ComposedLayoutINS4_7SwizzleILi3ELi4ELi3EEENS4_18smem_ptr_flag_bitsILi8EEENSQ_INS5_IJNSA_ILi8EEESF_EEENS5_IJSF_SC_EEEEEEEvNS4_8identityENS4_18SM100_TMA_2SM_LOADES18_vS19_EENS_8epilogue10collective18CollectiveEpilogueINS1C_23Sm100TmaWarpSpecializedILi2ELi2ELi32ELb0ELb0EEEJNS5_IJNSA_ILi64EEESF_SF_EEENS5_IJNSQ_IS1H_SC_EENSQ_INS5_IJNSA_ILi32EEESB_EEENS5_IJSC_S1H_EEEEEEEEaSH_aSH_NS1C_6fusion15FusionCallbacksIS1G_NS1P_17LinearCombinationIaiaiLNS_15FloatRoundStyleE2EEES1I_S1O_JEEENS4_5SM1004TMEM4LOAD26SM100_TMEM_LOAD_32dp32b32xENS4_13SM90_TMA_LOADENSZ_INS10_ILi1ELi4ELi3EEES13_NSQ_INS5_IJS14_S1K_EEENS5_IJS1K_SC_EEEEEEENS4_39AutoVectorizingCopyWithAssumedAlignmentILi128EEENS4_14SM90_TMA_STOREES24_S26_S26_EEEvvEEEEvNT_6ParamsE,@function
        .size           _ZN7cutlass13device_kernelINS_4gemm6kernel13GemmUniversalIN4cute5tupleIJiiiiEEENS1_10collective13CollectiveMmaINS1_35MainloopSm100TmaUmmaWarpSpecializedILi4ELi2ELi4ENS5_IJNS4_1CILi2EEESB_NSA_ILi1EEEEEEEENS5_IJNSA_ILi128EEESF_SF_EEEaNS5_IJlSC_lEEEaSH_NS4_8TiledMMAINS4_8MMA_AtomIJNS4_21SM100_MMA_S8_2x1SM_SSIaaiLi128ELi128ELNS4_4UMMA5MajorE0ELSM_0ELNSL_8SaturateE0EEEEEENS4_6LayoutINS5_IJSC_SC_SC_EEENS5_IJNSA_ILi0EEESS_SS_EEEEENS5_IJNS4_10UnderscoreESV_SV_EEEEENS4_28SM100_TMA_2SM_LOAD_MULTICASTENS4_14ComposedLayoutINS4_7SwizzleILi3ELi4ELi3EEENS4_18smem_ptr_flag_bitsILi8EEENSQ_INS5_IJNSA_ILi8EEESF_EEENS5_IJSF_SC_EEEEEEEvNS4_8identityENS4_18SM100_TMA_2SM_LOADES18_vS19_EENS_8epilogue10collective18CollectiveEpilogueINS1C_23Sm100TmaWarpSpecializedILi2ELi2ELi32ELb0ELb0EEEJNS5_IJNSA_ILi64EEESF_SF_EEENS5_IJNSQ_IS1H_SC_EENSQ_INS5_IJNSA_ILi32EEESB_EEENS5_IJSC_S1H_EEEEEEEEaSH_aSH_NS1C_6fusion15FusionCallbacksIS1G_NS1P_17LinearCombinationIaiaiLNS_15FloatRoundStyleE2EEES1I_S1O_JEEENS4_5SM1004TMEM4LOAD26SM100_TMEM_LOAD_32dp32b32xENS4_13SM90_TMA_LOADENSZ_INS10_ILi1ELi4ELi3EEES13_NSQ_INS5_IJS14_S1K_EEENS5_IJS1K_SC_EEEEEEENS4_39AutoVectorizingCopyWithAssumedAlignmentILi128EEENS4_14SM90_TMA_STOREES24_S26_S26_EEEvvEEEEvNT_6ParamsE,(.L_x_163 - _ZN7cutlass13device_kernelINS_4gemm6kernel13GemmUniversalIN4cute5tupleIJiiiiEEENS1_10collective13CollectiveMmaINS1_35MainloopSm100TmaUmmaWarpSpecializedILi4ELi2ELi4ENS5_IJNS4_1CILi2EEESB_NSA_ILi1EEEEEEEENS5_IJNSA_ILi128EEESF_SF_EEEaNS5_IJlSC_lEEEaSH_NS4_8TiledMMAINS4_8MMA_AtomIJNS4_21SM100_MMA_S8_2x1SM_SSIaaiLi128ELi128ELNS4_4UMMA5MajorE0ELSM_0ELNSL_8SaturateE0EEEEEENS4_6LayoutINS5_IJSC_SC_SC_EEENS5_IJNSA_ILi0EEESS_SS_EEEEENS5_IJNS4_10UnderscoreESV_SV_EEEEENS4_28SM100_TMA_2SM_LOAD_MULTICASTENS4_14ComposedLayoutINS4_7SwizzleILi3ELi4ELi3EEENS4_18smem_ptr_flag_bitsILi8EEENSQ_INS5_IJNSA_ILi8EEESF_EEENS5_IJSF_SC_EEEEEEEvNS4_8identityENS4_18SM100_TMA_2SM_LOADES18_vS19_EENS_8epilogue10collective18CollectiveEpilogueINS1C_23Sm100TmaWarpSpecializedILi2ELi2ELi32ELb0ELb0EEEJNS5_IJNSA_ILi64EEESF_SF_EEENS5_IJNSQ_IS1H_SC_EENSQ_INS5_IJNSA_ILi32EEESB_EEENS5_IJSC_S1H_EEEEEEEEaSH_aSH_NS1C_6fusion15FusionCallbacksIS1G_NS1P_17LinearCombinationIaiaiLNS_15FloatRoundStyleE2EEES1I_S1O_JEEENS4_5SM1004TMEM4LOAD26SM100_TMEM_LOAD_32dp32b32xENS4_13SM90_TMA_LOADENSZ_INS10_ILi1ELi4ELi3EEES13_NSQ_INS5_IJS14_S1K_EEENS5_IJS1K_SC_EEEEEEENS4_39AutoVectorizingCopyWithAssumedAlignmentILi128EEENS4_14SM90_TMA_STOREES24_S26_S26_EEEvvEEEEvNT_6ParamsE)
        .other          _ZN7cutlass13device_kernelINS_4gemm6kernel13GemmUniversalIN4cute5tupleIJiiiiEEENS1_10collective13CollectiveMmaINS1_35MainloopSm100TmaUmmaWarpSpecializedILi4ELi2ELi4ENS5_IJNS4_1CILi2EEESB_NSA_ILi1EEEEEEEENS5_IJNSA_ILi128EEESF_SF_EEEaNS5_IJlSC_lEEEaSH_NS4_8TiledMMAINS4_8MMA_AtomIJNS4_21SM100_MMA_S8_2x1SM_SSIaaiLi128ELi128ELNS4_4UMMA5MajorE0ELSM_0ELNSL_8SaturateE0EEEEEENS4_6LayoutINS5_IJSC_SC_SC_EEENS5_IJNSA_ILi0EEESS_SS_EEEEENS5_IJNS4_10UnderscoreESV_SV_EEEEENS4_28SM100_TMA_2SM_LOAD_MULTICASTENS4_14ComposedLayoutINS4_7SwizzleILi3ELi4ELi3EEENS4_18smem_ptr_flag_bitsILi8EEENSQ_INS5_IJNSA_ILi8EEESF_EEENS5_IJSF_SC_EEEEEEEvNS4_8identityENS4_18SM100_TMA_2SM_LOADES18_vS19_EENS_8epilogue10collective18CollectiveEpilogueINS1C_23Sm100TmaWarpSpecializedILi2ELi2ELi32ELb0ELb0EEEJNS5_IJNSA_ILi64EEESF_SF_EEENS5_IJNSQ_IS1H_SC_EENSQ_INS5_IJNSA_ILi32EEESB_EEENS5_IJSC_S1H_EEEEEEEEaSH_aSH_NS1C_6fusion15FusionCallbacksIS1G_NS1P_17LinearCombinationIaiaiLNS_15FloatRoundStyleE2EEES1I_S1O_JEEENS4_5SM1004TMEM4LOAD26SM100_TMEM_LOAD_32dp32b32xENS4_13SM90_TMA_LOADENSZ_INS10_ILi1ELi4ELi3EEES13_NSQ_INS5_IJS14_S1K_EEENS5_IJS1K_SC_EEEEEEENS4_39AutoVectorizingCopyWithAssumedAlignmentILi128EEENS4_14SM90_TMA_STOREES24_S26_S26_EEEvvEEEEvNT_6ParamsE,@"STO_CUDA_ENTRY STV_DEFAULT"
_ZN7cutlass13device_kernelINS_4gemm6kernel13GemmUniversalIN4cute5tupleIJiiiiEEENS1_10collective13CollectiveMmaINS1_35MainloopSm100TmaUmmaWarpSpecializedILi4ELi2ELi4ENS5_IJNS4_1CILi2EEESB_NSA_ILi1EEEEEEEENS5_IJNSA_ILi128EEESF_SF_EEEaNS5_IJlSC_lEEEaSH_NS4_8TiledMMAINS4_8MMA_AtomIJNS4_21SM100_MMA_S8_2x1SM_SSIaaiLi128ELi128ELNS4_4UMMA5MajorE0ELSM_0ELNSL_8SaturateE0EEEEEENS4_6LayoutINS5_IJSC_SC_SC_EEENS5_IJNSA_ILi0EEESS_SS_EEEEENS5_IJNS4_10UnderscoreESV_SV_EEEEENS4_28SM100_TMA_2SM_LOAD_MULTICASTENS4_14ComposedLayoutINS4_7SwizzleILi3ELi4ELi3EEENS4_18smem_ptr_flag_bitsILi8EEENSQ_INS5_IJNSA_ILi8EEESF_EEENS5_IJSF_SC_EEEEEEEvNS4_8identityENS4_18SM100_TMA_2SM_LOADES18_vS19_EENS_8epilogue10collective18CollectiveEpilogueINS1C_23Sm100TmaWarpSpecializedILi2ELi2ELi32ELb0ELb0EEEJNS5_IJNSA_ILi64EEESF_SF_EEENS5_IJNSQ_IS1H_SC_EENSQ_INS5_IJNSA_ILi32EEESB_EEENS5_IJSC_S1H_EEEEEEEEaSH_aSH_NS1C_6fusion15FusionCallbacksIS1G_NS1P_17LinearCombinationIaiaiLNS_15FloatRoundStyleE2EEES1I_S1O_JEEENS4_5SM1004TMEM4LOAD26SM100_TMEM_LOAD_32dp32b32xENS4_13SM90_TMA_LOADENSZ_INS10_ILi1ELi4ELi3EEES13_NSQ_INS5_IJS14_S1K_EEENS5_IJS1K_SC_EEEEEEENS4_39AutoVectorizingCopyWithAssumedAlignmentILi128EEENS4_14SM90_TMA_STOREES24_S26_S26_EEEvvEEEEvNT_6ParamsE:
[----:B------:R-:W1:Y:S01]  /*0000*/  LDC R1, c[0x0][0x37c] ;  /* 0x0000df00ff017b82 */ /* 0x000e620000000800 */
[----:B------:R-:W2:Y:S01]  /*0010*/  S2R R87, SR_TID.X ;  /* 0x0000000000577919 */ /* 0x000ea20000002100 */
[----:B------:R-:W3:Y:S06]  /*0020*/  LDCU.64 UR8, c[0x0][0x890] ;  /* 0x00011200ff0877ac */ /* 0x000eec0008000a00 */
[----:B------:R-:W4:Y:S01]  /*0030*/  S2UR UR46, SR_CgaCtaId ;  /* 0x00000000002e79c3 */ /* 0x000f220000008800 */
[----:B------:R-:W-:Y:S02]  /*0040*/  PRMT R76, RZ, 0x7610, R76 ;  /* 0x00007610ff4c7816 */ /* 0x000fe4000000004c */
[----:B------:R-:W-:Y:S01]  /*0050*/  ELECT P1, URZ, PT ;  /* 0x0000000000ff782f */ /* 0x000fe20003820000 */
[----:B---3--:R-:W-:-:S04]  /*0060*/  UISETP.NE.U32.AND UP0, UPT, UR8, URZ, UPT ;  /* 0x000000ff0800728c */ /* 0x008fc8000bf05070 */
[----:B------:R-:W-:Y:S02]  /*0070*/  UISETP.NE.AND.EX UP0, UPT, UR9, URZ, UPT, UP0 ;  /* 0x000000ff0900728c */ /* 0x000fe4000bf05300 */
[----:B----4-:R-:W-:Y:S02]  /*0080*/  ULOP3.LUT UR47, UR46, 0x1, URZ, 0xc0, !UPT ;  /* 0x000000012e2f7892 */ /* 0x010fe4000f8ec0ff */
[----:B------:R-:W-:Y:S01]  /*0090*/  ULOP3.LUT UR48, UR46, 0x1, URZ, 0x3c, !UPT ;  /* 0x000000012e307892 */ /* 0x000fe2000f8e3cff */
[----:B--2---:R-:W-:-:S05]  /*00a0*/  SHF.R.U32.HI R77, RZ, 0x5, R87 ;  /* 0x00000005ff4d7819 */ /* 0x004fca0000011657 */
[----:B------:R-:W2:Y:S02]  /*00b0*/  SHFL.IDX PT, R0, R77, RZ, 0x1f ;  /* 0x00001fff4d007589 */ /* 0x000ea400000e0000 */
[----:B--2---:R-:W-:Y:S01]  /*00c0*/  R2UR UR25, R0 ;  /* 0x00000000001972ca */ /* 0x004fe200000e0000 */
[----:B-1----:R-:W-:-:S14]  /*00d0*/  BRA.U UP0, `(.L_x_0) ;  /* 0x0000000100307547 */ /* 0x002fdc000b800000 */
[----:B------:R-:W1:Y:S02]  /*00e0*/  LDCU.64 UR4, c[0x0][0x888] ;  /* 0x00011100ff0477ac */ /* 0x000e640008000a00 */
[----:B-1----:R-:W-:-:S04]  /*00f0*/  UISETP.NE.U32.AND UP0, UPT, UR4, URZ, UPT ;  /* 0x000000ff0400728c */ /* 0x002fc8000bf05070 */
[----:B------:R-:W-:-:S09]  /*0100*/  UISETP.NE.AND.EX UP0, UPT, UR5, URZ, UPT, UP0 ;  /* 0x000000ff0500728c */ /* 0x000fd2000bf05300 */
[----:B------:R-:W-:Y:S05]  /*0110*/  BRA.U !UP0, `(.L_x_1) ;  /* 0x0000000108147547 */ /* 0x000fea000b800000 */
[----:B------:R-:W1:Y:S01]  /*0120*/  LDC.64 R40, c[0x0][0x888] ;  /* 0x00022200ff287b82 */ /* 0x000e620000000a00 */
[----:B------:R-:W1:Y:S02]  /*0130*/  LDCU.64 UR4, c[0x0][0x358] ;  /* 0x00006b00ff0477ac */ /* 0x000e640008000a00 */
[----:B-1----:R1:W5:Y:S01]  /*0140*/  LDG.E R40, desc[UR4][R40.64] ;  /* 0x0000000428287981 */ /* 0x002362000c1e1900 */
[----:B------:R-:W-:Y:S01]  /*0150*/  HFMA2 R76, -RZ, RZ, 0, 5.9604644775390625e-08 ;  /* 0x00000001ff4c7431 */ /* 0x000fe200000001ff */
[----:B------:R-:W-:Y:S05]  /*0160*/  BRA `(.L_x_0) ;  /* 0x00000000000c7947 */ /* 0x000fea0003800000 */
.L_x_1:
[----:B------:R-:W1:Y:S01]  /*0170*/  LDCU UR4, c[0x0][0x880] ;  /* 0x00011000ff0477ac */ /* 0x000e620008000800 */
[----:B------:R-:W-:Y:S01]  /*0180*/  HFMA2 R76, -RZ, RZ, 0, 5.9604644775390625e-08 ;  /* 0x00000001ff4c7431 */ /* 0x000fe200000001ff */
[----:B-1----:R-:W-:-:S07]  /*0190*/  MOV R40, UR4 ;  /* 0x0000000400287c02 */ /* 0x002fce0008000f00 */
.L_x_0:
[----:B------:R-:W2:Y:S02]  /*01a0*/  LDCU.64 UR4, c[0x0][0x8b0] ;  /* 0x00011600ff0477ac */ /* 0x000ea40008000a00 */
[----:B--2---:R-:W-:-:S04]  /*01b0*/  UISETP.NE.U32.AND UP0, UPT, UR4, URZ, UPT ;  /* 0x000000ff0400728c */ /* 0x004fc8000bf05070 */
[----:B------:R-:W-:-:S09]  /*01c0*/  UISETP.NE.AND.EX UP0, UPT, UR5, URZ, UPT, UP0 ;  /* 0x000000ff0500728c */ /* 0x000fd2000bf05300 */
[----:B------:R-:W-:Y:S05]  /*01d0*/  BRA.U UP0, `(.L_x_2) ;  /* 0x0000000100287547 */ /* 0x000fea000b800000 */
[----:B------:R-:W2:Y:S02]  /*01e0*/  LDCU.64 UR4, c[0x0][0x8a8] ;  /* 0x00011500ff0477ac */ /* 0x000ea40008000a00 */
[----:B--2---:R-:W-:-:S04]  /*01f0*/  UISETP.NE.U32.AND UP0, UPT, UR4, URZ, UPT ;  /* 0x000000ff0400728c */ /* 0x004fc8000bf05070 */
[----:B------:R-:W-:-:S09]  /*0200*/  UISETP.NE.AND.EX UP0, UPT, UR5, URZ, UPT, UP0 ;  /* 0x000000ff0500728c */ /* 0x000fd2000bf05300 */
[----:B------:R-:W-:Y:S05]  /*0210*/  BRA.U !UP0, `(.L_x_3) ;  /* 0x0000000108107547 */ /* 0x000fea000b800000 */
[----:B------:R-:W2:Y:S01]  /*0220*/  LDC.64 R38, c[0x0][0x8a8] ;  /* 0x00022a00ff267b82 */ /* 0x000ea20000000a00 */
[----:B------:R-:W2:Y:S02]  /*0230*/  LDCU.64 UR4, c[0x0][0x358] ;  /* 0x00006b00ff0477ac */ /* 0x000ea40008000a00 */
[----:B--2---:R2:W5:Y:S01]  /*0240*/  LDG.E R38, desc[UR4][R38.64] ;  /* 0x0000000426267981 */ /* 0x004562000c1e1900 */
[----:B------:R-:W-:Y:S05]  /*0250*/  BRA `(.L_x_2) ;  /* 0x0000000000087947 */ /* 0x000fea0003800000 */
.L_x_3:
[----:B------:R-:W2:Y:S02]  /*0260*/  LDCU UR4, c[0x0][0x8a0] ;  /* 0x00011400ff0477ac */ /* 0x000ea40008000800 */
[----:B--2---:R-:W-:Y:S02]  /*0270*/  MOV R38, UR4 ;  /* 0x0000000400267c02 */ /* 0x004fe40008000f00 */
.L_x_2:
[----:B------:R-:W-:Y:S01]  /*0280*/  IMAD.U32 R0, RZ, RZ, UR25 ;  /* 0x00000019ff007e24 */ /* 0x000fe2000f8e00ff */
[----:B------:R-:W-:Y:S04]  /*0290*/  BSSY.RECONVERGENT B0, `(.L_x_4) ;  /* 0x000000c000007945 */ /* 0x000fe80003800200 */
[C---:B------:R-:W-:Y:S02]  /*02a0*/  ISETP.NE.OR P2, PT, R0.reuse, 0x1, !P1 ;  /* 0x000000010000780c */ /* 0x040fe40004f45670 */
[----:B------:R-:W-:-:S11]  /*02b0*/  ISETP.NE.OR P0, PT, R0, 0x3, !P1 ;  /* 0x000000030000780c */ /* 0x000fd60004f05670 */
[----:B------:R-:W-:Y:S05]  /*02c0*/  @P2 BRA `(.L_x_5) ;  /* 0x0000000000202947 */ /* 0x000fea0003800000 */
[----:B------:R-:W3:Y:S02]  /*02d0*/  LDCU.64 UR4, c[0x0][0x348] ;  /* 0x00006900ff0477ac */ /* 0x000ee40008000a00 */
[----:B---3--:R-:W-:Y:S02]  /*02e0*/  UIADD3 UR6, UP1, UPT, UR4, 0x80, URZ ;  /* 0x0000008004067890 */ /* 0x008fe4000ff3e0ff */
[----:B------:R-:W-:Y:S02]  /*02f0*/  UIADD3 UR4, UP0, UPT, UR4, 0x180, URZ ;  /* 0x0000018004047890 */ /* 0x000fe4000ff1e0ff */
[----:B------:R-:W-:Y:S02]  /*0300*/  UIADD3.X UR7, UPT, UPT, URZ, UR5, URZ, UP1, !UPT ;  /* 0x00000005ff077290 */ /* 0x000fe40008ffe4ff */
[----:B------:R-:W-:-:S07]  /*0310*/  UIADD3.X UR5, UPT, UPT, URZ, UR5, URZ, UP0, !UPT ;  /* 0x00000005ff057290 */ /* 0x000fce00087fe4ff */
[----:B------:R3:W-:Y:S02]  /*0320*/  UTMACCTL.PF [UR6] ;  /* 0x00000000060079b9 */ /* 0x0007e40008040000 */
[----:B------:R3:W-:Y:S02]  /*0330*/  UTMACCTL.PF [UR4] ;  /* 0x00000000040079b9 */ /* 0x0007e40008040000 */
[----:B---3--:R-:W-:Y:S01]  /*0340*/  NOP ;  /* 0x0000000000007918 */ /* 0x008fe20000000000 */
.L_x_5:
[----:B------:R-:W-:Y:S05]  /*0350*/  BSYNC.RECONVERGENT B0 ;  /* 0x0000000000007941 */ /* 0x000fea0003800200 */
.L_x_4:
[----:B------:R-:W-:Y:S04]  /*0360*/  BSSY.RECONVERGENT B0, `(.L_x_6) ;  /* 0x000000a000007945 */ /* 0x000fe80003800200 */
        /* <DEDUP_REMOVED lines=9> */
.L_x_7:
[----:B------:R-:W-:Y:S05]  /*0400*/  BSYNC.RECONVERGENT B0 ;  /* 0x0000000000007941 */ /* 0x000fea0003800200 */
.L_x_6:
[----:B------:R-:W3:Y:S01]  /*0410*/  LDCU.64 UR4, c[0x0][0x888] ;  /* 0x00011100ff0477ac */ /* 0x000ee20008000a00 */
[----:B------:R-:W-:Y:S02]  /*0420*/  UISETP.EQ.U32.AND UP1, UPT, UR8, URZ, UPT ;  /* 0x000000ff0800728c */ /* 0x000fe4000bf22070 */
[----:B------:R-:W-:Y:S02]  /*0430*/  UPLOP3.LUT UP3, UPT, UPT, UPT, UPT, 0x80, 0x8 ;  /* 0x000000000008789c */ /* 0x000fe40003f6f070 */
[----:B---3--:R-:W-:-:S04]  /*0440*/  UISETP.NE.U32.AND UP0, UPT, UR4, URZ, UPT ;  /* 0x000000ff0400728c */ /* 0x008fc8000bf05070 */
[----:B------:R-:W-:-:S04]  /*0450*/  UISETP.NE.AND.EX UP0, UPT, UR5, URZ, UPT, UP0 ;  /* 0x000000ff0500728c */ /* 0x000fc8000bf05300 */
[----:B------:R-:W-:-:S04]  /*0460*/  UISETP.EQ.OR.EX UP2, UPT, UR9, URZ, !UP0, UP1 ;  /* 0x000000ff0900728c */ /* 0x000fc8000c742710 */
[----:B------:R-:W-:-:S06]  /*0470*/  UP2UR UR4, UPR, URZ, 0x4 ;  /* 0x00000004ff047883 */ /* 0x000fcc0008000000 */
[----:B------:R-:W-:Y:S01]  /*0480*/  MOV R79, UR4 ;  /* 0x00000004004f7c02 */ /* 0x000fe20008000f00 */
[----:B------:R-:W-:Y:S06]  /*0490*/  BRA.U !UP2, `(.L_x_8) ;  /* 0x000000010a207547 */ /* 0x000fec000b800000 */
[----:B-----5:R-:W-:Y:S01]  /*04a0*/  R2UR UR5, R40 ;  /* 0x00000000280572ca */ /* 0x020fe200000e0000 */
[----:B------:R-:W-:Y:S02]  /*04b0*/  UISETP.NE.U32.AND UP1, UPT, UR8, URZ, UPT ;  /* 0x000000ff0800728c */ /* 0x000fe4000bf25070 */
[----:B------:R-:W-:Y:S02]  /*04c0*/  USEL UR4, URZ, 0xffffffff, UP0 ;  /* 0xffffffffff047887 */ /* 0x000fe40008000000 */
[----:B------:R-:W-:-:S08]  /*04d0*/  UISETP.NE.AND.EX UP1, UPT, UR9, URZ, UPT, UP1 ;  /* 0x000000ff0900728c */ /* 0x000fd0000bf25310 */
[----:B------:R-:W-:-:S04]  /*04e0*/  UISETP.NE.AND UP0, UPT, UR5, URZ, UPT ;  /* 0x000000ff0500728c */ /* 0x000fc8000bf05270 */
[----:B------:R-:W-:-:S04]  /*04f0*/  @!UP1 USEL UR4, URZ, 0xffffffff, UP0 ;  /* 0xffffffffff049887 */ /* 0x000fc80008000000 */
[----:B------:R-:W-:-:S04]  /*0500*/  ULOP3.LUT UR4, UR4, 0x1, URZ, 0xc0, !UPT ;  /* 0x0000000104047892 */ /* 0x000fc8000f8ec0ff */
[----:B------:R-:W-:-:S11]  /*0510*/  UISETP.NE.U32.AND UP3, UPT, UR4, 0x1, UPT ;  /* 0x000000010400788c */ /* 0x000fd6000bf65070 */
.L_x_8:
[----:B------:R-:W3:Y:S01]  /*0520*/  SHFL.IDX PT, R0, R77, RZ, 0x1f ;  /* 0x00001fff4d007589 */ /* 0x000ee200000e0000 */
[----:B------:R-:W-:-:S04]  /*0530*/  UISETP.NE.AND UP0, UPT, UR25, 0x2, UPT ;  /* 0x000000021900788c */ /* 0x000fc8000bf05270 */
[----:B------:R-:W-:Y:S02]  /*0540*/  UISETP.EQ.AND UP1, UPT, UR47, URZ, !UP0 ;  /* 0x000000ff2f00728c */ /* 0x000fe4000c722270 */
[----:B------:R-:W-:-:S04]  /*0550*/  USEL UR41, URZ, 0x1, UP0 ;  /* 0x00000001ff297887 */ /* 0x000fc80008000000 */
[----:B------:R-:W-:Y:S02]  /*0560*/  PLOP3.LUT P3, PT, P1, PT, UP1, 0x80, 0x8 ;  /* 0x000000000008781c */ /* 0x000fe40000f6f018 */
[----:B---3--:R-:W-:-:S13]  /*0570*/  ISETP.NE.AND P0, PT, R0, RZ, PT ;  /* 0x000000ff0000720c */ /* 0x008fda0003f05270 */
[----:B------:R-:W-:Y:S05]  /*0580*/  @P0 BRA `(.L_x_9) ;  /* 0x0000000000540947 */ /* 0x000fea0003800000 */
[----:B------:R-:W-:Y:S01]  /*0590*/  UMOV UR4, 0x400 ;  /* 0x0000040000047882 */ /* 0x000fe20000000000 */
[----:B------:R-:W-:Y:S01]  /*05a0*/  UMOV UR8, 0x1 ;  /* 0x0000000100087882 */ /* 0x000fe20000000000 */
[----:B------:R-:W-:Y:S01]  /*05b0*/  UMOV UR6, 0x2 ;  /* 0x0000000200067882 */ /* 0x000fe20000000000 */
[----:B------:R-:W-:Y:S02]  /*05c0*/  ULEA UR4, UR46, UR4, 0x18 ;  /* 0x000000042e047291 */ /* 0x000fe4000f8ec0ff */
[----:B------:R-:W-:-:S04]  /*05d0*/  UIADD3 UR8, UPT, UPT, -UR8, 0x100000, URZ ;  /* 0x0010000008087890 */ /* 0x000fc8000fffe1ff */
[----:B------:R-:W-:Y:S02]  /*05e0*/  USHF.L.U32 UR9, UR8, 0xb, URZ ;  /* 0x0000000b08097899 */ /* 0x000fe400080006ff */
[----:B------:R-:W-:Y:S02]  /*05f0*/  USHF.L.U32 UR8, UR8, 0x1, URZ ;  /* 0x0000000108087899 */ /* 0x000fe400080006ff */
[----:B------:R-:W-:-:S04]  /*0600*/  UIADD3 UR6, UPT, UPT, -UR6, 0x100000, URZ ;  /* 0x0010000006067890 */ /* 0x000fc8000fffe1ff */
[----:B------:R-:W-:Y:S02]  /*0610*/  USHF.L.U32 UR7, UR6, 0xb, URZ ;  /* 0x0000000b06077899 */ /* 0x000fe400080006ff */
[----:B------:R-:W-:Y:S01]  /*0620*/  USHF.L.U32 UR6, UR6, 0x1, URZ ;  /* 0x0000000106067899 */ /* 0x000fe200080006ff */
[----:B------:R-:W-:Y:S01]  /*0630*/  ELECT P0, URZ, PT ;  /* 0x0000000000ff782f */ /* 0x000fe20003800000 */
[----:B------:R-:W3:Y:S02]  /*0640*/  FENCE.VIEW.ASYNC.S ;  /* 0x00000000000073c6 */ /* 0x000ee40000000000 */
[----:B---3--:R3:W4:Y:S08]  /*0650*/  SYNCS.EXCH.64 URZ, [UR4], UR8 ;  /* 0x0000000804ff75b2 */ /* 0x0087300008000100 */
[----:B------:R3:W1:Y:S01]  /*0660*/  SYNCS.EXCH.64 URZ, [UR4+0x20], UR6 ;  /* 0x0000200604ff75b2 */ /* 0x0006620008000100 */
[----:B------:R3:W1:Y:S01]  /*0670*/  SYNCS.EXCH.64 URZ, [UR4+0x8], UR8 ;  /* 0x0000080804ff75b2 */ /* 0x0006620008000100 */
[----:B------:R3:W1:Y:S01]  /*0680*/  SYNCS.EXCH.64 URZ, [UR4+0x28], UR6 ;  /* 0x0000280604ff75b2 */ /* 0x0006620008000100 */
[----:B------:R3:W1:Y:S01]  /*0690*/  SYNCS.EXCH.64 URZ, [UR4+0x10], UR8 ;  /* 0x0000100804ff75b2 */ /* 0x0006620008000100 */
[----:B------:R3:W1:Y:S01]  /*06a0*/  SYNCS.EXCH.64 URZ, [UR4+0x30], UR6 ;  /* 0x0000300604ff75b2 */ /* 0x0006620008000100 */
[----:B------:R3:W1:Y:S01]  /*06b0*/  SYNCS.EXCH.64 URZ, [UR4+0x18], UR8 ;  /* 0x0000180804ff75b2 */ /* 0x0006620008000100 */
[----:B------:R3:W1:Y:S01]  /*06c0*/  SYNCS.EXCH.64 URZ, [UR4+0x38], UR6 ;  /* 0x0000380604ff75b2 */ /* 0x0006620008000100 */
[----:B------:R-:W-:Y:S01]  /*06d0*/  NOP ;  /* 0x0000000000007918 */ /* 0x000fe20000000000 */
.L_x_9:
[----:B------:R-:W2:Y:S01]  /*06e0*/  SHFL.IDX PT, R0, R77, RZ, 0x1f ;  /* 0x00001fff4d007589 */ /* 0x000ea200000e0000 */
[----:B------:R-:W-:Y:S01]  /*06f0*/  NOP ;  /* 0x0000000000007918 */ /* 0x000fe20000000000 */
[----:B--2---:R-:W-:-:S13]  /*0700*/  ISETP.NE.AND P0, PT, R0, 0x1, PT ;  /* 0x000000010000780c */ /* 0x004fda0003f05270 */
[----:B------:R-:W-:Y:S05]  /*0710*/  @P0 BRA `(.L_x_10) ;  /* 0x0000000000440947 */ /* 0x000fea0003800000 */
[----:B---3--:R-:W-:Y:S01]  /*0720*/  UMOV UR4, 0x400 ;  /* 0x0000040000047882 */ /* 0x008fe20000000000 */
        /* <DEDUP_REMOVED lines=10> */
[----:B------:R-:W2:Y:S02]  /*07d0*/  FENCE.VIEW.ASYNC.S ;  /* 0x00000000000073c6 */ /* 0x000ea40000000000 */
[----:B--2---:R2:W3:Y:S08]  /*07e0*/  SYNCS.EXCH.64 URZ, [UR4+0x40], UR8 ;  /* 0x0000400804ff75b2 */ /* 0x0044f00008000100 */
[----:B------:R2:W1:Y:S01]  /*07f0*/  SYNCS.EXCH.64 URZ, [UR4+0x50], UR6 ;  /* 0x0000500604ff75b2 */ /* 0x0004620008000100 */
[----:B------:R2:W1:Y:S01]  /*0800*/  SYNCS.EXCH.64 URZ, [UR4+0x48], UR8 ;  /* 0x0000480804ff75b2 */ /* 0x0004620008000100 */
[----:B------:R2:W1:Y:S01]  /*0810*/  SYNCS.EXCH.64 URZ, [UR4+0x58], UR6 ;  /* 0x0000580604ff75b2 */ /* 0x0004620008000100 */
[----:B------:R-:W-:Y:S01]  /*0820*/  NOP ;  /* 0x0000000000007918 */ /* 0x000fe20000000000 */
.L_x_10:
[----:B------:R-:W4:Y:S01]  /*0830*/  SHFL.IDX PT, R0, R77, RZ, 0x1f ;  /* 0x00001fff4d007589 */ /* 0x000f2200000e0000 */
[----:B------:R-:W-:Y:S01]  /*0840*/  NOP ;  /* 0x0000000000007918 */ /* 0x000fe20000000000 */
[----:B----4-:R-:W-:-:S13]  /*0850*/  ISETP.NE.AND P0, PT, R0, 0x3, PT ;  /* 0x000000030000780c */ /* 0x010fda0003f05270 */
[----:B------:R-:W-:Y:S05]  /*0860*/  @P0 BRA `(.L_x_11) ;  /* 0x00000000002c0947 */ /* 0x000fea0003800000 */
[----:B--23--:R-:W-:Y:S01]  /*0870*/  UMOV UR6, 0x400 ;  /* 0x0000040000067882 */ /* 0x00cfe20000000000 */
[----:B------:R-:W-:Y:S01]  /*0880*/  UMOV UR4, 0x20 ;  /* 0x0000002000047882 */ /* 0x000fe20000000000 */
[----:B------:R-:W-:Y:S02]  /*0890*/  ULEA UR6, UR46, UR6, 0x18 ;  /* 0x000000062e067291 */ /* 0x000fe4000f8ec0ff */
[----:B------:R-:W-:-:S04]  /*08a0*/  UIADD3 UR4, UPT, UPT, -UR4, 0x100000, URZ ;  /* 0x0010000004047890 */ /* 0x000fc8000fffe1ff */
[----:B------:R-:W-:Y:S02]  /*08b0*/  USHF.L.U32 UR5, UR4, 0xb, URZ ;  /* 0x0000000b04057899 */ /* 0x000fe400080006ff */
[----:B------:R-:W-:Y:S01]  /*08c0*/  USHF.L.U32 UR4, UR4, 0x1, URZ ;  /* 0x0000000104047899 */ /* 0x000fe200080006ff */
[----:B------:R-:W-:Y:S01]  /*08d0*/  ELECT P0, URZ, PT ;  /* 0x0000000000ff782f */ /* 0x000fe20003800000 */
[----:B------:R-:W2:Y:S10]  /*08e0*/  FENCE.VIEW.ASYNC.S ;  /* 0x00000000000073c6 */ /* 0x000eb40000000000 */
[----:B--2---:R4:W2:Y:S01]  /*08f0*/  SYNCS.EXCH.64 URZ, [UR6+0x60], UR4 ;  /* 0x0000600406ff75b2 */ /* 0x0048a20008000100 */
[----:B------:R4:W3:Y:S02]  /*0900*/  SYNCS.EXCH.64 URZ, [UR6+0x68], UR4 ;  /* 0x0000680406ff75b2 */ /* 0x0008e40008000100 */
[----:B----4-:R-:W-:Y:S01]  /*0910*/  NOP ;  /* 0x0000000000007918 */ /* 0x010fe20000000000 */
.L_x_11:
[----:B------:R-:W4:Y:S01]  /*0920*/  SHFL.IDX PT, R0, R77, RZ, 0x1f ;  /* 0x00001fff4d007589 */ /* 0x000f2200000e0000 */
[----:B------:R-:W-:Y:S01]  /*0930*/  NOP ;  /* 0x0000000000007918 */ /* 0x000fe20000000000 */
[----:B----4-:R-:W-:-:S13]  /*0940*/  ISETP.NE.AND P0, PT, R0, 0x4, PT ;  /* 0x000000040000780c */ /* 0x010fda0003f05270 */
[----:B------:R-:W-:Y:S05]  /*0950*/  @P0 BRA `(.L_x_12) ;  /* 0x0000000000480947 */ /* 0x000fea0003800000 */
[----:B--23--:R-:W-:Y:S01]  /*0960*/  UMOV UR4, 0x3a0 ;  /* 0x000003a000047882 */ /* 0x00cfe20000000000 */
[----:B------:R-:W-:Y:S01]  /*0970*/  UMOV UR6, 0x400 ;  /* 0x0000040000067882 */ /* 0x000fe20000000000 */
[----:B------:R-:W-:Y:S01]  /*0980*/  USEL UR4, UR4, 0x320, UP3 ;  /* 0x0000032004047887 */ /* 0x000fe20009800000 */
        /* <DEDUP_REMOVED lines=10> */
[----:B--2---:R4:W2:Y:S08]  /*0a30*/  SYNCS.EXCH.64 URZ, [UR6+0x70], UR8 ;  /* 0x0000700806ff75b2 */ /* 0x0048b00008000100 */
[----:B------:R4:W3:Y:S01]  /*0a40*/  SYNCS.EXCH.64 URZ, [UR6+0x80], UR4 ;  /* 0x0000800406ff75b2 */ /* 0x0008e20008000100 */
[----:B------:R4:W1:Y:S01]  /*0a50*/  SYNCS.EXCH.64 URZ, [UR6+0x78], UR8 ;  /* 0x0000780806ff75b2 */ /* 0x0008620008000100 */
[----:B------:R4:W1:Y:S02]  /*0a60*/  SYNCS.EXCH.64 URZ, [UR6+0x88], UR4 ;  /* 0x0000880406ff75b2 */ /* 0x0008640008000100 */
[----:B----4-:R-:W-:Y:S01]  /*0a70*/  NOP ;  /* 0x0000000000007918 */ /* 0x010fe20000000000 */
.L_x_12:
[----:B------:R-:W4:Y:S01]  /*0a80*/  SHFL.IDX PT, R0, R77, RZ, 0x1f ;  /* 0x00001fff4d007589 */ /* 0x000f2200000e0000 */
[----:B------:R-:W-:Y:S01]  /*0a90*/  NOP ;  /* 0x0000000000007918 */ /* 0x000fe20000000000 */
[----:B----4-:R-:W-:-:S13]  /*0aa0*/  ISETP.NE.AND P0, PT, R0, 0x5, PT ;  /* 0x000000050000780c */ /* 0x010fda0003f05270 */
[----:B------:R-:W-:Y:S05]  /*0ab0*/  @P0 BRA `(.L_x_13) ;  /* 0x0000000000540947 */ /* 0x000fea0003800000 */
[----:B--23--:R-:W-:Y:S01]  /*0ac0*/  UMOV UR4, 0x400 ;  /* 0x0000040000047882 */ /* 0x00cfe20000000000 */
        /* <DEDUP_REMOVED lines=14> */
[----:B------:R4:W1:Y:S01]  /*0bb0*/  SYNCS.EXCH.64 URZ, [UR4+0xb8], UR8 ;  /* 0x0000b80804ff75b2 */ /* 0x0008620008000100 */
[----:B------:R4:W1:Y:S01]  /*0bc0*/  SYNCS.EXCH.64 URZ, [UR4+0xa0], UR6 ;  /* 0x0000a00604ff75b2 */ /* 0x0008620008000100 */
[----:B------:R4:W1:Y:S01]  /*0bd0*/  SYNCS.EXCH.64 URZ, [UR4+0xc0], UR8 ;  /* 0x0000c00804ff75b2 */ /* 0x0008620008000100 */
[----:B------:R4:W1:Y:S01]  /*0be0*/  SYNCS.EXCH.64 URZ, [UR4+0xa8], UR6 ;  /* 0x0000a80604ff75b2 */ /* 0x0008620008000100 */
[----:B------:R4:W1:Y:S02]  /*0bf0*/  SYNCS.EXCH.64 URZ, [UR4+0xc8], UR8 ;  /* 0x0000c80804ff75b2 */ /* 0x0008640008000100 */
[----:B----4-:R-:W-:Y:S01]  /*0c00*/  NOP ;  /* 0x0000000000007918 */ /* 0x010fe20000000000 */
.L_x_13:
[----:B------:R-:W4:Y:S01]  /*0c10*/  SHFL.IDX PT, R0, R77, RZ, 0x1f ;  /* 0x00001fff4d007589 */ /* 0x000f2200000e0000 */
[----:B------:R-:W-:Y:S01]  /*0c20*/  ISETP.NE.OR P1, PT, RZ, UR25, !P1 ;  /* 0x00000019ff007c0c */ /* 0x000fe2000cf25670 */
        /* <DEDUP_REMOVED lines=12> */
[----:B------:R4:W3:Y:S01]  /*0cf0*/  SYNCS.EXCH.64 URZ, [UR4+0xe0], UR6 ;  /* 0x0000e00604ff75b2 */ /* 0x0008e20008000100 */
[----:B------:R4:W1:Y:S01]  /*0d00*/  SYNCS.EXCH.64 URZ, [UR4+0xd8], UR6 ;  /* 0x0000d80604ff75b2 */ /* 0x0008620008000100 */
[----:B------:R4:W1:Y:S02]  /*0d10*/  SYNCS.EXCH.64 URZ, [UR4+0xe8], UR6 ;  /* 0x0000e80604ff75b2 */ /* 0x0008640008000100 */
[----:B----4-:R-:W-:Y:S01]  /*0d20*/  NOP ;  /* 0x0000000000007918 */ /* 0x010fe20000000000 */
.L_x_14:
[----:B------:R-:W-:Y:S01]  /*0d30*/  VOTEU.ALL UP0, P1 ;  /* 0x0000000000ff7886 */ /* 0x000fe20000800000 */
[----:B--23--:R-:W-:Y:S01]  /*0d40*/  UMOV UR4, 0x20 ;  /* 0x0000002000047882 */ /* 0x00cfe20000000000 */
[----:B------:R-:W2:Y:S01]  /*0d50*/  LDCU UR7, c[0x0][0x36c] ;  /* 0x00006d80ff0777ac */ /* 0x000ea20008000800 */
[----:B------:R-:W-:Y:S01]  /*0d60*/  NOP ;  /* 0x0000000000007918 */ /* 0x000fe20000000000 */
[----:B------:R-:W-:Y:S01]  /*0d70*/  LOP3.LUT R0, R87, 0x1f, RZ, 0xc0, !PT ;  /* 0x0000001f57007812 */ /* 0x000fe200078ec0ff */
[----:B------:R-:W-:Y:S01]  /*0d80*/  @!UP0 UMOV UR6, 0x400 ;  /* 0x0000040000068882 */ /* 0x000fe20000000000 */
[----:B------:R-:W-:-:S04]  /*0d90*/  @!UP0 UIADD3 UR4, UPT, UPT, -UR4, 0x100000, URZ ;  /* 0x0010000004048890 */ /* 0x000fc8000fffe1ff */
[----:B------:R-:W-:Y:S02]  /*0da0*/  @!UP0 USHF.L.U32 UR5, UR4, 0xb, URZ ;  /* 0x0000000b04058899 */ /* 0x000fe400080006ff */
[----:B------:R-:W-:Y:S02]  /*0db0*/  @!UP0 USHF.L.U32 UR4, UR4, 0x1, URZ ;  /* 0x0000000104048899 */ /* 0x000fe400080006ff */
[----:B------:R-:W-:Y:S01]  /*0dc0*/  @!UP0 ULEA UR6, UR46, UR6, 0x18 ;  /* 0x000000062e068291 */ /* 0x000fe2000f8ec0ff */
[----:B------:R-:W-:Y:S01]  /*0dd0*/  VOTEU.ALL UP0, P1 ;  /* 0x0000000000ff7886 */ /* 0x000fe20000800000 */
[----:B------:R-:W-:Y:S02]  /*0de0*/  UISETP.NE.AND UP4, UPT, UR25, URZ, UPT ;  /* 0x000000ff1900728c */ /* 0x000fe4000bf85270 */
[----:B--2---:R-:W-:Y:S01]  /*0df0*/  UISETP.EQ.U32.AND UP5, UPT, UR7, 0x1, UPT ;  /* 0x000000010700788c */ /* 0x004fe2000bfa2070 */
[----:B------:R-:W2:Y:S07]  /*0e00*/  FENCE.VIEW.ASYNC.S ;  /* 0x00000000000073c6 */ /* 0x000eae0000000000 */
[----:B--2---:R2:W3:Y:S01]  /*0e10*/  @!UP0 SYNCS.EXCH.64 URZ, [UR6+0xf0], UR4 ;  /* 0x0000f00406ff85b2 */ /* 0x0044e20008000100 */
[----:B------:R-:W-:Y:S05]  /*0e20*/  BRA.U !UP5, `(.L_x_15) ;  /* 0x000000010d087547 */ /* 0x000fea000b800000 */
[----:B-1-3--:R-:W-:Y:S01]  /*0e30*/  UCGABAR_ARV ;  /* 0x00000000000079c7 */ /* 0x00afe20008000000 */
[----:B------:R-:W-:Y:S05]  /*0e40*/  BRA `(.L_x_16) ;  /* 0x0000000000047947 */ /* 0x000fea0003800000 */
.L_x_15:
[----:B-1-3--:R-:W-:Y:S01]  /*0e50*/  NOP ;  /* 0x0000000000007918 */ /* 0x00afe20000000000 */
.L_x_16:
[----:B------:R-:W1:Y:S01]  /*0e60*/  S2UR UR20, SR_CTAID.X ;  /* 0x00000000001479c3 */ /* 0x000e620000002500 */
[----:B------:R-:W-:-:S05]  /*0e70*/  CS2R.32 R78, SR_CgaSize ;  /* 0x00000000004e7805 */ /* 0x000fca0000008a00 */
[----:B------:R-:W-:-:S05]  /*0e80*/  IMAD R78, R78, -0xa0, RZ ;  /* 0xffffff604e4e7824 */ /* 0x000fca00078e02ff */
[----:B--2---:R-:W-:-:S14]  /*0e90*/  R2UR UR5, R78 ;  /* 0x000000004e0572ca */ /* 0x004fdc00000e0000 */
[----:B------:R-:W2:Y:S01]  /*0ea0*/  LDCU UR5, c[0x0][UR5+0x2b0] ;  /* 0x00005600050577ac */ /* 0x000ea20008000800 */
[----:B------:R-:W-:-:S05]  /*0eb0*/  CS2R.32 R78, SR_CgaSize ;  /* 0x00000000004e7805 */ /* 0x000fca0000008a00 */
[----:B------:R-:W-:-:S05]  /*0ec0*/  IMAD R78, R78, -0xa0, RZ ;  /* 0xffffff604e4e7824 */ /* 0x000fca00078e02ff */
[----:B------:R-:W-:-:S14]  /*0ed0*/  R2UR UR4, R78 ;  /* 0x000000004e0472ca */ /* 0x000fdc00000e0000 */
[----:B------:R-:W3:Y:S01]  /*0ee0*/  LDCU UR4, c[0x0][UR4+0x2b4] ;  /* 0x00005680040477ac */ /* 0x000ee20008000800 */
[----:B------:R-:W4:Y:S01]  /*0ef0*/  S2UR UR7, SR_CTAID.Y ;  /* 0x00000000000779c3 */ /* 0x000f220000002600 */
[----:B------:R-:W-:-:S05]  /*0f00*/  CS2R.32 R78, SR_CgaSize ;  /* 0x00000000004e7805 */ /* 0x000fca0000008a00 */
[----:B------:R-:W-:-:S05]  /*0f10*/  IMAD R78, R78, -0xa0, RZ ;  /* 0xffffff604e4e7824 */ /* 0x000fca00078e02ff */
[----:B------:R-:W-:-:S14]  /*0f20*/  R2UR UR8, R78 ;  /* 0x000000004e0872ca */ /* 0x000fdc00000e0000 */
[----:B------:R-:W3:Y:S01]  /*0f30*/  LDCU UR8, c[0x0][UR8+0x2a0] ;  /* 0x00005400080877ac */ /* 0x000ee20008000800 */
[----:B------:R-:W3:Y:S01]  /*0f40*/  LDCU UR21, c[0x0][0xb24] ;  /* 0x00016480ff1577ac */ /* 0x000ee20008000800 */
[----:B------:R-:W1:Y:S01]  /*0f50*/  S2UR UR36, SR_CTAID.Z ;  /* 0x00000000002479c3 */ /* 0x000e620000002700 */
[----:B------:R-:W-:-:S05]  /*0f60*/  CS2R.32 R78, SR_CgaSize ;  /* 0x00000000004e7805 */ /* 0x000fca0000008a00 */
[----:B------:R-:W-:-:S05]  /*0f70*/  IMAD R78, R78, -0xa0, RZ ;  /* 0xffffff604e4e7824 */ /* 0x000fca00078e02ff */
[----:B------:R-:W-:-:S14]  /*0f80*/  R2UR UR63, R78 ;  /* 0x000000004e3f72ca */ /* 0x000fdc00000e0000 */
[----:B------:R-:W3:Y:S01]  /*0f90*/  LDCU UR63, c[0x0][UR63+0x2a4] ;  /* 0x000054803f3f77ac */ /* 0x000ee20008000800 */
[----:B------:R-:W-:Y:S02]  /*0fa0*/  UISETP.GT.U32.AND UP0, UPT, UR47, 0xffff, UPT ;  /* 0x0000ffff2f00788c */ /* 0x000fe4000bf04070 */
[----:B------:R-:W-:Y:S01]  /*0fb0*/  USHF.L.U32 UR27, UR46, 0xb, URZ ;  /* 0x0000000b2e1b7899 */ /* 0x000fe200080006ff */
[----:B-1----:R-:W-:Y:S01]  /*0fc0*/  I2FP.F32.U32 R3, UR20 ;  /* 0x0000001400037c45 */ /* 0x002fe20008201000 */
[----:B------:R-:W-:Y:S01]  /*0fd0*/  UMOV UR30, 0x5 ;  /* 0x00000005001e7882 */ /* 0x000fe20000000000 */
[----:B------:R-:W1:Y:S03]  /*0fe0*/  LDCU UR42, c[0x0][0xb24] ;  /* 0x00016480ff2a77ac */ /* 0x000e660008000800 */
[----:B--2---:R-:W-:Y:S01]  /*0ff0*/  FMUL R3, R3, UR5 ;  /* 0x0000000503037c20 */ /* 0x004fe20008400000 */
[----:B------:R-:W2:Y:S01]  /*1000*/  LDCU UR29, c[0x0][0xb30] ;  /* 0x00016600ff1d77ac */ /* 0x000ea20008000800 */
[----:B----4-:R-:W-:Y:S01]  /*1010*/  I2FP.F32.U32 R2, UR7 ;  /* 0x0000000700027c45 */ /* 0x010fe20008201000 */
[----:B------:R-:W-:-:S03]  /*1020*/  USHF.L.U32 UR45, UR20, 0x6, URZ ;  /* 0x00000006142d7899 */ /* 0x000fc600080006ff */
[----:B------:R-:W4:Y:S01]  /*1030*/  F2I.U32.TRUNC.NTZ R3, R3 ;  /* 0x0000000300037305 */ /* 0x000f22000020f000 */
[----:B------:R-:W-:Y:S01]  /*1040*/  USEL UR26, UR47, 0xffff, !UP0 ;  /* 0x0000ffff2f1a7887 */ /* 0x000fe2000c000000 */
[----:B---3--:R-:W-:Y:S01]  /*1050*/  FMUL R2, R2, UR4 ;  /* 0x0000000402027c20 */ /* 0x008fe20008400000 */
[----:B------:R-:W-:Y:S01]  /*1060*/  UISETP.GE.AND UP2, UPT, UR21, 0x1, UPT ;  /* 0x000000011500788c */ /* 0x000fe2000bf46270 */
[----:B------:R-:W-:-:S04]  /*1070*/  UMOV UR24, UR7 ;  /* 0x0000000700187c82 */ /* 0x000fc80008000000 */
[----:B------:R-:W3:Y:S01]  /*1080*/  F2I.U32.TRUNC.NTZ R2, R2 ;  /* 0x0000000200027305 */ /* 0x000ee2000020f000 */
[----:B----4-:R-:W-:Y:S02]  /*1090*/  R2UR UR4, R3 ;  /* 0x00000000030472ca */ /* 0x010fe400000e0000 */
[----:B------:R-:W-:Y:S02]  /*10a0*/  PRMT R3, RZ, 0x7610, R3 ;  /* 0x00007610ff037816 */ /* 0x000fe40000000003 */
[----:B---3--:R-:W-:Y:S02]  /*10b0*/  R2UR UR6, R2 ;  /* 0x00000000020672ca */ /* 0x008fe400000e0000 */
[----:B------:R-:W-:-:S07]  /*10c0*/  PRMT R2, RZ, 0x7610, R2 ;  /* 0x00007610ff027816 */ /* 0x000fce0000000002 */
[----:B------:R-:W-:-:S04]  /*10d0*/  UIADD3 UR5, UPT, UPT, -UR4, URZ, URZ ;  /* 0x000000ff04057290 */ /* 0x000fc8000fffe1ff */
[----:B------:R-:W-:Y:S02]  /*10e0*/  UIMAD UR5, UR8, UR5, UR20 ;  /* 0x00000005080572a4 */ /* 0x000fe4000f8e0214 */
[----:B------:R-:W-:-:S04]  /*10f0*/  UIADD3 UR4, UPT, UPT, -UR6, URZ, URZ ;  /* 0x000000ff06047290 */ /* 0x000fc8000fffe1ff */
[----:B------:R-:W-:Y:S01]  /*1100*/  IMAD.U32 R78, RZ, RZ, UR5 ;  /* 0x00000005ff4e7e24 */ /* 0x000fe2000f8e00ff */
[----:B------:R-:W-:Y:S01]  /*1110*/  UIMAD UR63, UR63, UR4, UR7 ;  /* 0x000000043f3f72a4 */ /* 0x000fe2000f8e0207 */
[----:B-12---:R-:W-:Y:S11]  /*1120*/  BRA.U UP4, `(.L_x_17) ;  /* 0x0000000104407547 */ /* 0x006ff6000b800000 */
[----:B------:R-:W-:-:S13]  /*1130*/  R2UR UR4, R78 ;  /* 0x000000004e0472ca */ /* 0x000fda00000e0000 */
[----:B------:R-:W-:Y:S02]  /*1140*/  UISETP.GT.U32.AND UP0, UPT, UR4, 0x1, UPT ;  /* 0x000000010400788c */ /* 0x000fe4000bf04070 */
[----:B------:R-:W-:Y:S02]  /*1150*/  ULOP3.LUT UR4, UR4, 0xfffffffe, URZ, 0xc0, !UPT ;  /* 0xfffffffe04047892 */ /* 0x000fe4000f8ec0ff */
[----:B------:R-:W-:Y:S02]  /*1160*/  UISETP.NE.AND UP1, UPT, UR63, URZ, UP0 ;  /* 0x000000ff3f00728c */ /* 0x000fe40008725270 */
[----:B------:R-:W-:Y:S02]  /*1170*/  UISETP.NE.AND UP0, UPT, UR63, 0x1, UP0 ;  /* 0x000000013f00788c */ /* 0x000fe40008705270 */
[----:B------:R-:W-:Y:S02]  /*1180*/  USEL UR7, URZ, 0x1, UP1 ;  /* 0x00000001ff077887 */ /* 0x000fe40008800000 */
[----:B------:R-:W-:-:S02]  /*1190*/  USEL UR6, URZ, 0x4, UP0 ;  /* 0x00000004ff067887 */ /* 0x000fc40008000000 */
[----:B------:R-:W-:Y:S02]  /*11a0*/  USEL UR5, URZ, 0x2, UP1 ;  /* 0x00000002ff057887 */ /* 0x000fe40008800000 */
[----:B------:R-:W-:Y:S02]  /*11b0*/  ULEA UR4, UR63, UR4, 0x1 ;  /* 0x000000043f047291 */ /* 0x000fe4000f8e08ff */
[----:B------:R-:W-:Y:S02]  /*11c0*/  USEL UR8, URZ, 0x8, UP0 ;  /* 0x00000008ff087887 */ /* 0x000fe40008000000 */
[----:B------:R-:W-:-:S03]  /*11d0*/  UIADD3 UR5, UPT, UPT, UR5, UR6, UR7 ;  /* 0x0000000605057290 */ /* 0x000fc6000fffe007 */
[----:B------:R-:W-:Y:S01]  /*11e0*/  UMOV UR6, 0x3 ;  /* 0x0000000300067882 */ /* 0x000fe20000000000 */
[----:B------:R-:W-:Y:S02]  /*11f0*/  UIADD3 UR5, UPT, UPT, UR5, UR8, URZ ;  /* 0x0000000805057290 */ /* 0x000fe4000fffe0ff */
[----:B------:R-:W-:-:S04]  /*1200*/  USHF.L.U32 UR4, UR6, UR4, URZ ;  /* 0x0000000406047299 */ /* 0x000fc800080006ff */
[----:B------:R-:W-:Y:S02]  /*1210*/  MOV R3, UR5 ;  /* 0x0000000500037c02 */ /* 0x000fe40008000f00 */
[----:B------:R-:W-:Y:S02]  /*1220*/  IMAD.U32 R2, RZ, RZ, UR4 ;  /* 0x00000004ff027e24 */ /* 0x000fe4000f8e00ff */
.L_x_17:
[----:B------:R-:W-:Y:S05]  /*1230*/  BRA.U !UP2, `(.L_x_18) ;  /* 0x000000010ad47547 */ /* 0x000fea000b800000 */
[----:B------:R-:W1:Y:S01]  /*1240*/  LDCU.128 UR12, c[0x0][0xb10] ;  /* 0x00016200ff0c77ac */ /* 0x000e620008000c00 */
[----:B------:R-:W2:Y:S01]  /*1250*/  LDCU UR6, c[0x0][0x370] ;  /* 0x00006e00ff0677ac */ /* 0x000ea20008000800 */
[----:B------:R-:W3:Y:S01]  /*1260*/  LDCU UR5, c[0x0][0x374] ;  /* 0x00006e80ff0577ac */ /* 0x000ee20008000800 */
[----:B------:R-:W4:Y:S01]  /*1270*/  LDCU UR28, c[0x0][0xb0c] ;  /* 0x00016180ff1c77ac */ /* 0x000f220008000800 */
[----:B------:R-:W4:Y:S01]  /*1280*/  LDCU UR4, c[0x0][0xb20] ;  /* 0x00016400ff0477ac */ /* 0x000f220008000800 */
[----:B------:R-:W4:Y:S01]  /*1290*/  LDCU.64 UR8, c[0x0][0xb28] ;  /* 0x00016500ff0877ac */ /* 0x000f220008000a00 */
[----:B-1----:R-:W-:Y:S02]  /*12a0*/  UISETP.NE.AND UP0, UPT, UR14, 0x1, UPT ;  /* 0x000000010e00788c */ /* 0x002fe4000bf05270 */
[----:B---3--:R-:W-:Y:S02]  /*12b0*/  UIMAD.WIDE.U32 UR10, UR5, UR15, URZ ;  /* 0x0000000f050a72a5 */ /* 0x008fe4000f8e00ff */
[----:B--2---:R-:W-:-:S02]  /*12c0*/  UIMAD.WIDE.U32 UR18, UR6, UR12, URZ ;  /* 0x0000000c061272a5 */ /* 0x004fc4000f8e00ff */
[----:B----4-:R-:W-:Y:S02]  /*12d0*/  UISETP.NE.AND UP1, UPT, UR28, 0x1, UPT ;  /* 0x000000011c00788c */ /* 0x010fe4000bf25270 */
[----:B------:R-:W-:Y:S01]  /*12e0*/  UISETP.NE.AND UP2, UPT, UR21, 0x1, UPT ;  /* 0x000000011500788c */ /* 0x000fe2000bf45270 */
[----:B------:R-:W-:Y:S02]  /*12f0*/  UMOV UR10, UR11 ;  /* 0x0000000b000a7c82 */ /* 0x000fe40008000000 */
[----:B------:R-:W-:Y:S01]  /*1300*/  UMOV UR18, UR19 ;  /* 0x0000001300127c82 */ /* 0x000fe20008000000 */
[----:B------:R-:W-:Y:S02]  /*1310*/  @UP0 USHF.R.U32.HI UR5, URZ, UR4, UR10 ;  /* 0x00000004ff050299 */ /* 0x000fe4000801160a */
[----:B------:R-:W-:Y:S02]  /*1320*/  UIMAD.WIDE.U32 UR22, UR24, UR15, URZ ;  /* 0x0000000f181672a5 */ /* 0x000fe4000f8e00ff */
[----:B------:R-:W-:-:S02]  /*1330*/  UIMAD.WIDE.U32 UR10, UR5, UR8, URZ ;  /* 0x00000008050a72a5 */ /* 0x000fc4000f8e00ff */
[----:B------:R-:W-:Y:S02]  /*1340*/  @UP1 USHF.R.U32.HI UR6, URZ, UR13, UR18 ;  /* 0x0000000dff061299 */ /* 0x000fe40008011612 */
[----:B------:R-:W-:Y:S02]  /*1350*/  UIMAD.WIDE.U32 UR16, UR20, UR12, URZ ;  /* 0x0000000c141072a5 */ /* 0x000fe4000f8e00ff */
[----:B------:R-:W-:Y:S01]  /*1360*/  UIMAD.WIDE.U32 UR18, UR6, UR8, URZ ;  /* 0x00000008061272a5 */ /* 0x000fe2000f8e00ff */
[----:B------:R-:W-:Y:S01]  /*1370*/  UMOV UR22, UR23 ;  /* 0x0000001700167c82 */ /* 0x000fe20008000000 */
[----:B------:R-:W-:Y:S01]  /*1380*/  UMOV UR10, UR11 ;  /* 0x0000000b000a7c82 */ /* 0x000fe20008000000 */
[----:B------:R-:W-:Y:S02]  /*1390*/  USHF.R.U32.HI UR22, URZ, UR4, UR22 ;  /* 0x00000004ff167299 */ /* 0x000fe40008011616 */
[----:B------:R-:W-:Y:S02]  /*13a0*/  @UP2 USHF.R.U32.HI UR5, URZ, UR9, UR10 ;  /* 0x00000009ff052299 */ /* 0x000fe4000801160a */
[----:B------:R-:W-:Y:S01]  /*13b0*/  UMOV UR7, UR19 ;  /* 0x0000001300077c82 */ /* 0x000fe20008000000 */
[----:B------:R-:W-:Y:S01]  /*13c0*/  UMOV UR16, UR17 ;  /* 0x0000001100107c82 */ /* 0x000fe20008000000 */
[----:B------:R-:W-:-:S02]  /*13d0*/  @UP2 USHF.R.U32.HI UR6, URZ, UR9, UR7 ;  /* 0x00000009ff062299 */ /* 0x000fc40008011607 */
[----:B------:R-:W-:Y:S02]  /*13e0*/  USHF.R.U32.HI UR13, URZ, UR13, UR16 ;  /* 0x0000000dff0d7299 */ /* 0x000fe40008011610 */
[----:B------:R-:W-:Y:S02]  /*13f0*/  USEL UR4, UR24, UR22, !UP0 ;  /* 0x0000001618047287 */ /* 0x000fe4000c000000 */
[----:B------:R-:W-:Y:S02]  /*1400*/  UIMAD UR7, UR5, UR21, URZ ;  /* 0x00000015050772a4 */ /* 0x000fe4000f8e02ff */
[----:B------:R-:W-:Y:S02]  /*1410*/  USEL UR5, UR20, UR13, !UP1 ;  /* 0x0000000d14057287 */ /* 0x000fe4000c800000 */
[----:B------:R-:W-:Y:S02]  /*1420*/  UIMAD UR12, UR6, UR21, URZ ;  /* 0x00000015060c72a4 */ /* 0x000fe4000f8e02ff */
[----:B------:R-:W-:-:S02]  /*1430*/  UISETP.GE.AND UP0, UPT, UR4, UR7, UPT ;  /* 0x000000070400728c */ /* 0x000fc4000bf06270 */
[----:B------:R-:W-:Y:S02]  /*1440*/  UIMAD.WIDE.U32 UR10, UR4, UR8, URZ ;  /* 0x00000008040a72a5 */ /* 0x000fe4000f8e00ff */
[----:B------:R-:W-:Y:S02]  /*1450*/  UISETP.GE.OR UP0, UPT, UR5, UR12, UP0 ;  /* 0x0000000c0500728c */ /* 0x000fe40008706670 */
[----:B------:R-:W-:Y:S02]  /*1460*/  UIMAD.WIDE.U32 UR12, UR5, UR8, URZ ;  /* 0x00000008050c72a5 */ /* 0x000fe4000f8e00ff */
[----:B------:R-:W-:Y:S01]  /*1470*/  UIADD3 UR10, UPT, UPT, -UR4, URZ, URZ ;  /* 0x000000ff040a7290 */ /* 0x000fe2000fffe1ff */
[----:B------:R-:W-:Y:S01]  /*1480*/  UMOV UR8, UR11 ;  /* 0x0000000b00087c82 */ /* 0x000fe20008000000 */
[----:B------:R-:W-:Y:S02]  /*1490*/  UIADD3 UR11, UPT, UPT, -UR5, URZ, URZ ;  /* 0x000000ff050b7290 */ /* 0x000fe4000fffe1ff */
[----:B------:R-:W-:-:S03]  /*14a0*/  USHF.R.U32.HI UR8, URZ, UR9, UR8 ;  /* 0x00000009ff087299 */ /* 0x000fc60008011608 */
[----:B------:R-:W-:Y:S01]  /*14b0*/  @!UP0 UMOV UR7, UR13 ;  /* 0x0000000d00078c82 */ /* 0x000fe20008000000 */
[----:B------:R-:W-:Y:S02]  /*14c0*/  UIMAD UR24, UR14, UR10, UR24 ;  /* 0x0000000a0e1872a4 */ /* 0x000fe4000f8e0218 */
[----:B------:R-:W-:Y:S02]  /*14d0*/  USEL UR8, UR4, UR8, !UP2 ;  /* 0x0000000804087287 */ /* 0x000fe4000d000000 */
[----:B------:R-:W-:Y:S02]  /*14e0*/  @!UP0 USHF.R.U32.HI UR7, URZ, UR9, UR7 ;  /* 0x00000009ff078299 */ /* 0x000fe40008011607 */
[----:B------:R-:W-:Y:S02]  /*14f0*/  UIADD3 UR9, UPT, UPT, -UR8, URZ, URZ ;  /* 0x000000ff08097290 */ /* 0x000fe4000fffe1ff */
[----:B------:R-:W-:Y:S02]  /*1500*/  @!UP0 USEL UR7, UR5, UR7, !UP2 ;  /* 0x0000000705078287 */ /* 0x000fe4000d000000 */
[----:B------:R-:W-:-:S02]  /*1510*/  UIMAD UR9, UR21, UR9, UR4 ;  /* 0x00000009150972a4 */ /* 0x000fc4000f8e0204 */
[----:B------:R-:W-:Y:S02]  /*1520*/  @!UP0 UIADD3 UR8, UPT, UPT, UR8, -UR7, URZ ;  /* 0x8000000708088290 */ /* 0x000fe4000fffe0ff */
[----:B------:R-:W-:Y:S02]  /*1530*/  @!UP0 UIMAD UR6, UR9, UR6, UR7 ;  /* 0x00000006090682a4 */ /* 0x000fe4000f8e0207 */
[----:B------:R-:W-:Y:S02]  /*1540*/  @!UP0 UIMAD UR4, UR8, UR21, UR5 ;  /* 0x00000015080482a4 */ /* 0x000fe4000f8e0205 */
[----:B------:R-:W-:Y:S02]  /*1550*/  UIMAD UR20, UR28, UR11, UR20 ;  /* 0x0000000b1c1472a4 */ /* 0x000fe4000f8e0214 */
[----:B------:R-:W-:Y:S01]  /*1560*/  UIMAD UR24, UR4, UR14, UR24 ;  /* 0x0000000e041872a4 */ /* 0x000fe2000f8e0218 */
[----:B------:R-:W-:Y:S02]  /*1570*/  @!UP0 UMOV UR5, UR6 ;  /* 0x0000000600058c82 */ /* 0x000fe40008000000 */
[----:B------:R-:W-:-:S12]  /*1580*/  UIMAD UR20, UR5, UR28, UR20 ;  /* 0x0000001c051472a4 */ /* 0x000fd8000f8e0214 */
.L_x_18:
[----:B------:R-:W-:Y:S02]  /*1590*/  UISETP.NE.AND UP1, UPT, UR29, 0x1, UPT ;  /* 0x000000011d00788c */ /* 0x000fe4000bf25270 */
[----:B------:R-:W-:Y:S02]  /*15a0*/  ULOP3.LUT UR21, UR26, 0xffff, URZ, 0xc0, !UPT ;  /* 0x0000ffff1a157892 */ /* 0x000fe4000f8ec0ff */
[----:B------:R-:W-:Y:S02]  /*15b0*/  UISETP.NE.AND UP0, UPT, UR25, 0x2, UPT ;  /* 0x000000021900788c */ /* 0x000fe4000bf05270 */
[----:B------:R-:W-:Y:S02]  /*15c0*/  ULOP3.LUT UR22, UR27, 0x1000, URZ, 0xc0, !UPT ;  /* 0x000010001b167892 */ /* 0x000fe4000f8ec0ff */
[----:B------:R-:W-:Y:S02]  /*15d0*/  ULOP3.LUT UR45, UR45, 0x40, URZ, 0xc0, !UPT ;  /* 0x000000402d2d7892 */ /* 0x000fe4000f8ec0ff */
[----:B------:R-:W-:Y:S01]  /*15e0*/  USHF.L.U32 UR21, UR30, UR21, URZ ;  /* 0x000000151e157299 */ /* 0x000fe200080006ff */
[----:B------:R-:W-:Y:S11]  /*15f0*/  BRA.U UP1, `(.L_x_19) ;  /* 0x0000000101447547 */ /* 0x000ff6000b800000 */
[----:B------:R-:W1:Y:S01]  /*1600*/  LDCU.128 UR8, c[0x0][0xb10] ;  /* 0x00016200ff0877ac */ /* 0x000e620008000c00 */
[----:B------:R-:W2:Y:S01]  /*1610*/  LDCU UR12, c[0x0][0xb0c] ;  /* 0x00016180ff0c77ac */ /* 0x000ea20008000800 */
[----:B------:R-:W3:Y:S01]  /*1620*/  LDCU UR13, c[0x0][0xb20] ;  /* 0x00016400ff0d77ac */ /* 0x000ee20008000800 */
[----:B-1----:R-:W-:Y:S02]  /*1630*/  UIMAD.WIDE.U32 UR6, UR20, UR8, URZ ;  /* 0x00000008140672a5 */ /* 0x002fe4000f8e00ff */
[----:B------:R-:W-:Y:S02]  /*1640*/  UIMAD.WIDE.U32 UR4, UR24, UR11, URZ ;  /* 0x0000000b180472a5 */ /* 0x000fe4000f8e00ff */
[----:B--2---:R-:W-:Y:S02]  /*1650*/  UISETP.NE.AND UP2, UPT, UR12, 0x1, UPT ;  /* 0x000000010c00788c */ /* 0x004fe4000bf45270 */
[----:B------:R-:W-:Y:S01]  /*1660*/  UISETP.NE.AND UP1, UPT, UR10, 0x1, UPT ;  /* 0x000000010a00788c */ /* 0x000fe2000bf25270 */
[----:B------:R-:W-:-:S02]  /*1670*/  UMOV UR6, UR7 ;  /* 0x0000000700067c82 */ /* 0x000fc40008000000 */
[----:B------:R-:W-:Y:S01]  /*1680*/  UMOV UR4, UR5 ;  /* 0x0000000500047c82 */ /* 0x000fe20008000000 */
[----:B------:R-:W-:Y:S02]  /*1690*/  USHF.R.U32.HI UR6, URZ, UR9, UR6 ;  /* 0x00000009ff067299 */ /* 0x000fe40008011606 */
[----:B---3--:R-:W-:Y:S02]  /*16a0*/  USHF.R.U32.HI UR4, URZ, UR13, UR4 ;  /* 0x0000000dff047299 */ /* 0x008fe40008011604 */
[----:B------:R-:W-:Y:S02]  /*16b0*/  USEL UR5, UR20, UR6, !UP2 ;  /* 0x0000000614057287 */ /* 0x000fe4000d000000 */
[----:B------:R-:W-:-:S04]  /*16c0*/  USEL UR4, UR24, UR4, !UP1 ;  /* 0x0000000418047287 */ /* 0x000fc8000c800000 */
[----:B------:R-:W-:Y:S02]  /*16d0*/  UIADD3 UR6, UPT, UPT, UR5, -UR4, URZ ;  /* 0x8000000405067290 */ /* 0x000fe4000fffe0ff */
[----:B------:R-:W-:Y:S02]  /*16e0*/  UIADD3 UR4, UPT, UPT, -UR5, UR4, URZ ;  /* 0x0000000405047290 */ /* 0x000fe4000fffe1ff */
[----:B------:R-:W-:Y:S02]  /*16f0*/  UIMAD UR24, UR6, UR10, UR24 ;  /* 0x0000000a061872a4 */ /* 0x000fe4000f8e0218 */
[----:B------:R-:W-:-:S12]  /*1700*/  UIMAD UR20, UR4, UR12, UR20 ;  /* 0x0000000c041472a4 */ /* 0x000fd8000f8e0214 */
.L_x_19:
[----:B------:R-:W-:Y:S05]  /*1710*/  BRA.U !UP5, `(.L_x_20) ;  /* 0x000000010d0c7547 */ /* 0x000fea000b800000 */
[----:B------:R-:W-:Y:S01]  /*1720*/  UCGABAR_WAIT ;  /* 0x0000000000007dc7 */ /* 0x000fe20008000000 */
[----:B------:R-:W-:Y:S01]  /*1730*/  CCTL.IVALL ;  /* 0x00000000ff00798f */ /* 0x000fe20002000000 */
[----:B------:R-:W-:Y:S05]  /*1740*/  BRA `(.L_x_21) ;  /* 0x0000000000047947 */ /* 0x000fea0003800000 */
.L_x_20:
[----:B------:R-:W-:Y:S06]  /*1750*/  BAR.SYNC.DEFER_BLOCKING 0x0 ;  /* 0x0000000000007b1d */ /* 0x000fec0000010000 */
.L_x_21:
[----:B------:R-:W-:Y:S05]  /*1760*/  BRA.U UP0, `(.L_x_22) ;  /* 0x0000001100dc7547 */ /* 0x000fea000b800000 */
[----:B------:R-:W1:Y:S01]  /*1770*/  LDCU UR6, c[0x0][0x38c] ;  /* 0x00007180ff0677ac */ /* 0x000e620008000800 */
[----:B------:R-:W-:Y:S01]  /*1780*/  PLOP3.LUT P1, PT, PT, PT, UP3, 0x80, 0x8 ;  /* 0x000000000008781c */ /* 0x000fe20003f2f038 */
[----:B------:R-:W-:Y:S01]  /*1790*/  IMAD.MOV.U32 R12, RZ, RZ, 0x1 ;  /* 0x00000001ff0c7424 */ /* 0x000fe200078e00ff */
[----:B------:R-:W-:Y:S02]  /*17a0*/  ISETP.NE.AND P2, PT, R0, RZ, P3 ;  /* 0x000000ff0000720c */ /* 0x000fe40001f45270 */
[----:B------:R-:W-:Y:S02]  /*17b0*/  CS2R R10, SRZ ;  /* 0x00000000000a7805 */ /* 0x000fe4000001ff00 */
[----:B------:R-:W-:Y:S01]  /*17c0*/  PLOP3.LUT P1, PT, P1, PT, PT, 0x8, 0x80 ;  /* 0x000000000080781c */ /* 0x000fe20000f2e170 */
[----:B------:R-:W-:Y:S01]  /*17d0*/  IMAD.MOV.U32 R9, RZ, RZ, RZ ;  /* 0x000000ffff097224 */ /* 0x000fe200078e00ff */
[----:B------:R-:W2:Y:S01]  /*17e0*/  LDCU UR38, c[0x0][0x370] ;  /* 0x00006e00ff2677ac */ /* 0x000ea20008000800 */
[----:B------:R-:W-:Y:S01]  /*17f0*/  IMAD.MOV.U32 R8, RZ, RZ, 0x1 ;  /* 0x00000001ff087424 */ /* 0x000fe200078e00ff */
[----:B------:R-:W3:Y:S01]  /*1800*/  LDCU.64 UR26, c[0x0][0x348] ;  /* 0x00006900ff1a77ac */ /* 0x000ee20008000a00 */
[----:B------:R-:W-:Y:S01]  /*1810*/  ULEA.HI UR43, UR22, UR45, URZ, 0x19 ;  /* 0x0000002d162b7291 */ /* 0x000fe2000f8fc8ff */
[----:B------:R-:W4:Y:S01]  /*1820*/  LDCU UR37, c[0x0][0x374] ;  /* 0x00006e80ff2577ac */ /* 0x000f220008000800 */
[----:B-1----:R-:W-:-:S02]  /*1830*/  UIADD3 UR5, UPT, UPT, UR6, 0x7f, URZ ;  /* 0x0000007f06057890 */ /* 0x002fc4000fffe0ff */
[----:B------:R-:W-:Y:S02]  /*1840*/  UIADD3 UR47, UPT, UPT, UR6, 0xfe, URZ ;  /* 0x000000fe062f7890 */ /* 0x000fe4000fffe0ff */
[----:B------:R-:W-:Y:S01]  /*1850*/  USHF.R.S32.HI UR4, URZ, 0x1f, UR5 ;  /* 0x0000001fff047899 */ /* 0x000fe20008011405 */
[----:B------:R-:W-:-:S03]  /*1860*/  UMOV UR7, URZ ;  /* 0x000000ff00077c82 */ /* 0x000fc60008000000 */
[----:B------:R-:W-:Y:S02]  /*1870*/  ULEA.HI UR4, UR4, UR5, URZ, 0x7 ;  /* 0x0000000504047291 */ /* 0x000fe4000f8f38ff */
[----:B------:R-:W-:Y:S02]  /*1880*/  UIADD3 UR5, UPT, UPT, UR6, -0x1, URZ ;  /* 0xffffffff06057890 */ /* 0x000fe4000fffe0ff */
[----:B------:R-:W-:Y:S02]  /*1890*/  USHF.R.S32.HI UR40, URZ, 0x7, UR4 ;  /* 0x00000007ff287899 */ /* 0x000fe40008011404 */
[----:B------:R-:W-:Y:S02]  /*18a0*/  UISETP.GE.U32.AND UP1, UPT, UR5, -0xff, UPT ;  /* 0xffffff010500788c */ /* 0x000fe4000bf26070 */
[----:B------:R-:W-:-:S04]  /*18b0*/  UISETP.LT.U32.AND UP0, UPT, UR40, 0x4, UPT ;  /* 0x000000042800788c */ /* 0x000fc8000bf01070 */
[----:B------:R-:W-:Y:S02]  /*18c0*/  USEL UR39, UR40, 0x4, UP0 ;  /* 0x0000000428277887 */ /* 0x000fe40008000000 */
[----:B------:R-:W-:Y:S02]  /*18d0*/  UISETP.NE.AND UP0, UPT, UR25, URZ, UPT ;  /* 0x000000ff1900728c */ /* 0x000fe4000bf05270 */
[----:B------:R-:W-:Y:S02]  /*18e0*/  UIADD3 UR4, UPT, UPT, UR39, -0x1, URZ ;  /* 0xffffffff27047890 */ /* 0x000fe4000fffe0ff */
[----:B------:R-:W-:Y:S02]  /*18f0*/  @UP1 UIADD3 UR4, UPT, UPT, UR39, URZ, URZ ;  /* 0x000000ff27041290 */ /* 0x000fe4000fffe0ff */
[----:B------:R-:W-:Y:S02]  /*1900*/  USEL UR23, UR41, 0x2, UP0 ;  /* 0x0000000229177887 */ /* 0x000fe40008000000 */
[----:B------:R-:W-:-:S02]  /*1910*/  UIADD3 UR44, UPT, UPT, UR40, -UR39, URZ ;  /* 0x80000027282c7290 */ /* 0x000fc4000fffe0ff */
[----:B------:R-:W-:Y:S02]  /*1920*/  UIADD3 UR25, UPT, UPT, UR4, 0x1, URZ ;  /* 0x0000000104197890 */ /* 0x000fe4000fffe0ff */
[----:B--234-:R-:W-:-:S12]  /*1930*/  UIADD3 UR41, UPT, UPT, -UR4, URZ, URZ ;  /* 0x000000ff04297290 */ /* 0x01cfd8000fffe1ff */
.L_x_42:
[----:B------:R-:W-:Y:S01]  /*1940*/  UISETP.NE.AND UP0, UPT, UR46, URZ, UPT ;  /* 0x000000ff2e00728c */ /* 0x000fe2000bf05270 */
[----:B------:R-:W1:Y:S08]  /*1950*/  S2UR UR46, SR_CgaCtaId ;  /* 0x00000000002e79c3 */ /* 0x000e700000008800 */
[----:B------:R-:W-:Y:S05]  /*1960*/  BRA.U UP0, `(.L_x_23) ;  /* 0x0000000100347547 */ /* 0x000fea000b800000 */
[----:B------:R-:W2:Y:S01]  /*1970*/  S2R R0, SR_CgaCtaId ;  /* 0x0000000000007919 */ /* 0x000ea20000008800 */
[----:B------:R-:W-:-:S04]  /*1980*/  MOV R2, 0x400 ;  /* 0x0000040000027802 */ /* 0x000fc80000000f00 */
[----:B--2---:R-:W-:Y:S02]  /*1990*/  LEA R0, R0, R2, 0x18 ;  /* 0x0000000200007211 */ /* 0x004fe400078ec0ff */
[----:B------:R-:W-:-:S03]  /*19a0*/  SHF.L.U32 R2, R8, 0x1f, RZ ;  /* 0x0000001f08027819 */ /* 0x000fc600000006ff */
[----:B------:R-:W-:-:S04]  /*19b0*/  IMAD R0, R9, 0x8, R0 ;  /* 0x0000000809007824 */ /* 0x000fc800078e0200 */
[----:B------:R-:W2:Y:S02]  /*19c0*/  SYNCS.PHASECHK.TRANS64.TRYWAIT P0, [R0+URZ+0xe0], R2 ;  /* 0x0000e002000075a7 */ /* 0x000ea400080011ff */
[----:B--2---:R-:W-:Y:S05]  /*19d0*/  @!P0 BRA `(.L_x_24) ;  /* 0x0000006400748947 */ /* 0x004fea0003800000 */
.L_x_123:
[----:B------:R-:W-:Y:S01]  /*19e0*/  VIADD R9, R9, 0x1 ;  /* 0x0000000109097836 */ /* 0x000fe20000000000 */
[----:B------:R2:W-:Y:S04]  /*19f0*/  SYNCS.ARRIVE.TRANS64.A1T0 RZ, [R0+URZ+0xd0], RZ ;  /* 0x0000d0ff00ff79a7 */ /* 0x0005e800081000ff */
[----:B------:R-:W-:-:S04]  /*1a00*/  ISETP.NE.AND P0, PT, R9, 0x2, PT ;  /* 0x000000020900780c */ /* 0x000fc80003f05270 */
[----:B------:R-:W-:Y:S02]  /*1a10*/  SEL R9, R9, RZ, P0 ;  /* 0x000000ff09097207 */ /* 0x000fe40000000000 */
[----:B--2---:R-:W-:-:S04]  /*1a20*/  SEL R0, RZ, 0x1, P0 ;  /* 0x00000001ff007807 */ /* 0x004fc80000000000 */
[----:B------:R-:W-:-:S07]  /*1a30*/  LOP3.LUT R8, R8, R0, RZ, 0x3c, !PT ;  /* 0x0000000008087212 */ /* 0x000fce00078e3cff */
.L_x_23:
[----:B------:R-:W-:Y:S01]  /*1a40*/  UMOV UR6, 0x400 ;  /* 0x0000040000067882 */ /* 0x000fe20000000000 */
[----:B------:R-:W-:Y:S01]  /*1a50*/  SHF.L.U32 R0, R12, 0x1f, RZ ;  /* 0x0000001f0c007819 */ /* 0x000fe200000006ff */
[----:B-1----:R-:W-:Y:S02]  /*1a60*/  ULEA UR6, UR46, UR6, 0x18 ;  /* 0x000000062e067291 */ /* 0x002fe4000f8ec0ff */
[----:B------:R-:W-:Y:S02]  /*1a70*/  UISETP.GE.U32.AND UP0, UPT, UR47, 0xff, UPT ;  /* 0x000000ff2f00788c */ /* 0x000fe4000bf06070 */
[----:B------:R-:W-:Y:S02]  /*1a80*/  ULEA UR4, UR7, UR6, 0x3 ;  /* 0x0000000607047291 */ /* 0x000fe4000f8e18ff */
[----:B------:R-:W-:Y:S01]  /*1a90*/  ULEA UR11, UR24, UR45, 0x7 ;  /* 0x0000002d180b7291 */ /* 0x000fe2000f8e38ff */
[----:B------:R-:W-:-:S06]  /*1aa0*/  UMOV UR13, URZ ;  /* 0x000000ff000d7c82 */ /* 0x000fcc0008000000 */
[----:B------:R1:W2:Y:S01]  /*1ab0*/  SYNCS.PHASECHK.TRANS64.TRYWAIT P0, [UR4+0x20], R0 ;  /* 0x00002000ff0075a7 */ /* 0x0002a20008001104 */
[----:B------:R-:W-:-:S04]  /*1ac0*/  ULEA.HI UR4, UR20, UR20, URZ, 0x1 ;  /* 0x0000001414047291 */ /* 0x000fc8000f8f08ff */
[----:B------:R-:W-:-:S04]  /*1ad0*/  USHF.L.U32 UR4, UR4, 0x6, URZ ;  /* 0x0000000604047899 */ /* 0x000fc800080006ff */
[----:B------:R-:W-:-:S04]  /*1ae0*/  ULOP3.LUT UR35, UR4, 0xffffff80, URZ, 0xc0, !UPT ;  /* 0xffffff8004237892 */ /* 0x000fc8000f8ec0ff */
[----:B------:R-:W-:Y:S01]  /*1af0*/  UIADD3 UR35, UPT, UPT, UR43, UR35, URZ ;  /* 0x000000232b237290 */ /* 0x000fe2000fffe0ff */
[----:B------:R-:W-:Y:S11]  /*1b00*/  BRA.U !UP0, `(.L_x_25) ;  /* 0x0000000108c47547 */ /* 0x000ff6000b800000 */
[----:B------:R-:W-:Y:S01]  /*1b10*/  UMOV UR16, UR41 ;  /* 0x0000002900107c82 */ /* 0x000fe20008000000 */
[----:B------:R-:W-:Y:S01]  /*1b20*/  UMOV UR4, UR7 ;  /* 0x0000000700047c82 */ /* 0x000fe20008000000 */
[----:B------:R-:W-:-:S05]  /*1b30*/  UMOV UR34, URZ ;  /* 0x000000ff00227c82 */ /* 0x000fca0008000000 */
.L_x_31:
[----:B------:R-:W-:Y:S01]  /*1b40*/  ULEA UR33, UR4, UR6, 0x3 ;  /* 0x0000000604217291 */ /* 0x000fe2000f8e18ff */
[----:B------:R-:W-:Y:S01]  /*1b50*/  @P3 MOV R2, 0x8000 ;  /* 0x0000800000023802 */ /* 0x000fe20000000f00 */
[----:B--234-:R-:W-:Y:S10]  /*1b60*/  @P0 BRA `(.L_x_26) ;  /* 0x00000000000c0947 */ /* 0x01cff40003800000 */
[----:B------:R-:W-:-:S04]  /*1b70*/  SHF.L.U32 R3, R12, 0x1f, RZ ;  /* 0x0000001f0c037819 */ /* 0x000fc800000006ff */
[----:B------:R-:W2:Y:S02]  /*1b80*/  SYNCS.PHASECHK.TRANS64.TRYWAIT P0, [UR33+0x20], R3 ;  /* 0x00002003ff0075a7 */ /* 0x000ea40008001121 */
[----:B--2---:R-:W-:Y:S05]  /*1b90*/  @!P0 BRA `(.L_x_27) ;  /* 0x0000006400188947 */ /* 0x004fea0003800000 */
.L_x_26:
[----:B------:R2:W-:Y:S01]  /*1ba0*/  @P3 SYNCS.ARRIVE.TRANS64 RZ, [UR33], R2 ;  /* 0x00000002ffff39a7 */ /* 0x0005e20008000021 */
[----:B------:R-:W-:Y:S02]  /*1bb0*/  ULOP3.LUT UR5, UR23, 0x2, URZ, 0xfc, !UPT ;  /* 0x0000000217057892 */ /* 0x000fe4000f8efcff */
[----:B------:R-:W-:Y:S02]  /*1bc0*/  UIADD3 UR16, UPT, UPT, UR16, 0x1, URZ ;  /* 0x0000000110107890 */ /* 0x000fe4000fffe0ff */
[----:B------:R-:W-:Y:S02]  /*1bd0*/  UISETP.NE.AND UP0, UPT, UR5, 0x2, UPT ;  /* 0x000000020500788c */ /* 0x000fe4000bf05270 */
[----:B------:R-:W-:-:S07]  /*1be0*/  UISETP.NE.AND UP2, UPT, UR16, 0x1, UPT ;  /* 0x000000011000788c */ /* 0x000fce000bf45270 */
[----:B------:R-:W-:Y:S05]  /*1bf0*/  BRA.U UP0, `(.L_x_28) ;  /* 0x0000000100047547 */ /* 0x000fea000b800000 */
[----:B------:R-:W-:Y:S05]  /*1c00*/  BPT.TRAP 0x1 ;  /* 0x000000040000795c */ /* 0x000fea0000300000 */
.L_x_28:
[----:B------:R-:W-:Y:S04]  /*1c10*/  BSSY.RECONVERGENT B0, `(.L_x_29) ;  /* 0x0000003000007945 */ /* 0x000fe80003800200 */
[----:B------:R-:W-:Y:S05]  /*1c20*/  @!P2 BRA `(.L_x_30) ;  /* 0x000000000004a947 */ /* 0x000fea0003800000 */
[----:B------:R-:W-:Y:S05]  /*1c30*/  BPT.TRAP 0x1 ;  /* 0x000000040000795c */ /* 0x000fea0000300000 */
.L_x_30:
[----:B------:R-:W-:Y:S05]  /*1c40*/  BSYNC.RECONVERGENT B0 ;  /* 0x0000000000007941 */ /* 0x000fea0003800200 */
.L_x_29:
[----:B------:R-:W-:Y:S02]  /*1c50*/  UIADD3 UR5, UPT, UPT, UR4, 0x1, URZ ;  /* 0x0000000104057890 */ /* 0x000fe4000fffe0ff */
[----:B------:R-:W-:Y:S02]  /*1c60*/  UIADD3 UR14, UP1, UPT, UR26, 0x80, URZ ;  /* 0x000000801a0e7890 */ /* 0x000fe4000ff3e0ff */
[----:B------:R-:W-:Y:S02]  /*1c70*/  UISETP.NE.AND UP0, UPT, UR5, 0x4, UPT ;  /* 0x000000040500788c */ /* 0x000fe4000bf05270 */
[----:B------:R-:W-:Y:S02]  /*1c80*/  ULOP3.LUT UR33, UR33, 0xfefffff8, URZ, 0xc0, !UPT ;  /* 0xfefffff821217892 */ /* 0x000fe4000f8ec0ff */
[----:B------:R-:W-:Y:S02]  /*1c90*/  USEL UR8, URZ, 0x1, UP0 ;  /* 0x00000001ff087887 */ /* 0x000fe40008000000 */
[----:B------:R-:W-:-:S02]  /*1ca0*/  USEL UR7, UR5, URZ, UP0 ;  /* 0x000000ff05077287 */ /* 0x000fc40008000000 */
[----:B------:R-:W-:Y:S02]  /*1cb0*/  UIADD3.X UR15, UPT, UPT, URZ, UR27, URZ, UP1, !UPT ;  /* 0x0000001bff0f7290 */ /* 0x000fe40008ffe4ff */
[----:B------:R-:W-:Y:S01]  /*1cc0*/  ULEA UR5, UR7, UR6, 0x3 ;  /* 0x0000000607057291 */ /* 0x000fe2000f8e18ff */
[----:B------:R-:W-:Y:S01]  /*1cd0*/  LOP3.LUT R12, R12, UR8, RZ, 0x3c, !PT ;  /* 0x000000080c0c7c12 */ /* 0x000fe2000f8e3cff */
[----:B------:R-:W-:Y:S02]  /*1ce0*/  USHF.L.U32 UR8, UR4, 0xd, URZ ;  /* 0x0000000d04087899 */ /* 0x000fe400080006ff */
[----:B------:R-:W-:Y:S01]  /*1cf0*/  UIADD3 UR4, UP0, UPT, UR26, 0x180, URZ ;  /* 0x000001801a047890 */ /* 0x000fe2000ff1e0ff */
[----:B-1----:R-:W-:Y:S01]  /*1d00*/  SHF.L.U32 R0, R12, 0x1f, RZ ;  /* 0x0000001f0c007819 */ /* 0x002fe200000006ff */
[----:B------:R-:W-:Y:S02]  /*1d10*/  ULOP3.LUT UR32, UR8, UR22, URZ, 0xfc, !UPT ;  /* 0x0000001608207292 */ /* 0x000fe4000f8efcff */
[----:B------:R-:W-:Y:S01]  /*1d20*/  UPRMT UR13, URZ, 0x5410, UR21 ;  /* 0x00005410ff0d7896 */ /* 0x000fe20008000015 */
[----:B------:R3:W4:Y:S01]  /*1d30*/  SYNCS.PHASECHK.TRANS64.TRYWAIT P0, [UR5+0x20], R0 ;  /* 0x00002000ff0075a7 */ /* 0x0007220008001105 */
[----:B------:R-:W-:-:S02]  /*1d40*/  UIADD3 UR32, UPT, UPT, UR6, 0x4300, UR32 ;  /* 0x0000430006207890 */ /* 0x000fc4000fffe020 */
[----:B------:R-:W-:Y:S02]  /*1d50*/  UIADD3 UR8, UPT, UPT, UR6, 0xc300, UR8 ;  /* 0x0000c30006087890 */ /* 0x000fe4000fffe008 */
[----:B------:R-:W-:Y:S01]  /*1d60*/  UIADD3.X UR5, UPT, UPT, URZ, UR27, URZ, UP0, !UPT ;  /* 0x0000001bff057290 */ /* 0x000fe200087fe4ff */
[----:B------:R-:W-:Y:S01]  /*1d70*/  UMOV UR18, 0x0 ;  /* 0x0000000000127882 */ /* 0x000fe20000000000 */
[----:B------:R-:W-:Y:S01]  /*1d80*/  UMOV UR19, 0x10000000 ;  /* 0x1000000000137882 */ /* 0x000fe20000000000 */
[----:B------:R-:W-:Y:S01]  /*1d90*/  UMOV UR10, UR34 ;  /* 0x00000022000a7c82 */ /* 0x000fe20008000000 */
[----:B------:R-:W-:Y:S01]  /*1da0*/  UMOV UR12, UR36 ;  /* 0x00000024000c7c82 */ /* 0x000fe20008000000 */
[----:B------:R-:W-:Y:S01]  /*1db0*/  UMOV UR9, UR33 ;  /* 0x0000002100097c82 */ /* 0x000fe20008000000 */
[----:B------:R1:W-:Y:S03]  /*1dc0*/  UTMALDG.3D.MULTICAST.2CTA [UR32], [UR14], UR13, desc[UR18] ;  /* 0x000012200e0073b4 */ /* 0x0003e6000821180d */
[----:B------:R2:W-:Y:S01]  /*1dd0*/  UTMALDG.3D.2CTA [UR8], [UR4], desc[UR18] ;  /* 0x00001208040075b4 */ /* 0x0005e20008211000 */
[----:B-1----:R-:W-:Y:S01]  /*1de0*/  UIADD3 UR34, UPT, UPT, UR34, 0x80, URZ ;  /* 0x0000008022227890 */ /* 0x002fe2000fffe0ff */
[----:B------:R-:W-:Y:S01]  /*1df0*/  UMOV UR13, UR25 ;  /* 0x00000019000d7c82 */ /* 0x000fe20008000000 */
[----:B--2---:R-:W-:Y:S01]  /*1e00*/  UMOV UR4, UR7 ;  /* 0x0000000700047c82 */ /* 0x004fe20008000000 */
[----:B------:R-:W-:Y:S09]  /*1e10*/  BRA.U UP2, `(.L_x_31) ;  /* 0xfffffffd02487547 */ /* 0x000ff2000b83ffff */
.L_x_25:
[----:B------:R-:W-:Y:S01]  /*1e20*/  ULEA UR4, UR7, UR6, 0x3 ;  /* 0x0000000607047291 */ /* 0x000fe2000f8e18ff */
[----:B-1-3--:R-:W-:Y:S01]  /*1e30*/  SHF.L.U32 R0, R12, 0x1f, RZ ;  /* 0x0000001f0c007819 */ /* 0x00afe200000006ff */
[----:B------:R-:W-:Y:S01]  /*1e40*/  @!P1 SYNCS.ARRIVE.TRANS64.A1T0 RZ, [UR6+0x68], RZ ;  /* 0x000068ffffff99a7 */ /* 0x000fe20008100006 */
[----:B------:R-:W-:-:S06]  /*1e50*/  UISETP.GT.AND UP0, UPT, UR40, UR39, UPT ;  /* 0x000000272800728c */ /* 0x000fcc000bf04270 */
[----:B--2-4-:R1:W2:Y:S03]  /*1e60*/  SYNCS.PHASECHK.TRANS64.TRYWAIT P0, [UR4+0x20], R0 ;  /* 0x00002000ff0075a7 */ /* 0x0142a60008001104 */
[----:B------:R-:W-:Y:S05]  /*1e70*/  BRA.U !UP0, `(.L_x_32) ;  /* 0x0000000108c47547 */ /* 0x000fea000b800000 */
[----:B------:R-:W-:Y:S01]  /*1e80*/  UIADD3 UR24, UPT, UPT, UR44, UR13, URZ ;  /* 0x0000000d2c187290 */ /* 0x000fe2000fffe0ff */
[----:B------:R-:W-:-:S11]  /*1e90*/  UMOV UR4, UR7 ;  /* 0x0000000700047c82 */ /* 0x000fd60008000000 */
.L_x_38:
[----:B------:R-:W-:Y:S01]  /*1ea0*/  ULEA UR17, UR4, UR6, 0x3 ;  /* 0x0000000604117291 */ /* 0x000fe2000f8e18ff */
[----:B--2---:R-:W-:Y:S01]  /*1eb0*/  @P3 MOV R2, 0x8000 ;  /* 0x0000800000023802 */ /* 0x004fe20000000f00 */
[----:B--2-4-:R-:W-:Y:S10]  /*1ec0*/  @P0 BRA `(.L_x_33) ;  /* 0x00000000000c0947 */ /* 0x014ff40003800000 */
[----:B------:R-:W-:-:S04]  /*1ed0*/  SHF.L.U32 R3, R12, 0x1f, RZ ;  /* 0x0000001f0c037819 */ /* 0x000fc800000006ff */
[----:B------:R-:W2:Y:S02]  /*1ee0*/  SYNCS.PHASECHK.TRANS64.TRYWAIT P0, [UR17+0x20], R3 ;  /* 0x00002003ff0075a7 */ /* 0x000ea40008001111 */
[----:B--2---:R-:W-:Y:S05]  /*1ef0*/  @!P0 BRA `(.L_x_34) ;  /* 0x0000006000588947 */ /* 0x004fea0003800000 */
.L_x_33:
[----:B------:R2:W-:Y:S01]  /*1f00*/  @P3 SYNCS.ARRIVE.TRANS64 RZ, [UR17], R2 ;  /* 0x00000002ffff39a7 */ /* 0x0005e20008000011 */
[----:B------:R-:W-:-:S04]  /*1f10*/  ULOP3.LUT UR5, UR23, 0x2, URZ, 0xfc, !UPT ;  /* 0x0000000217057892 */ /* 0x000fc8000f8efcff */
[----:B------:R-:W-:-:S09]  /*1f20*/  UISETP.NE.AND UP0, UPT, UR5, 0x2, UPT ;  /* 0x000000020500788c */ /* 0x000fd2000bf05270 */
[----:B------:R-:W-:Y:S05]  /*1f30*/  BRA.U UP0, `(.L_x_35) ;  /* 0x0000000100047547 */ /* 0x000fea000b800000 */
[----:B------:R-:W-:Y:S05]  /*1f40*/  BPT.TRAP 0x1 ;  /* 0x000000040000795c */ /* 0x000fea0000300000 */
.L_x_35:
[----:B------:R-:W-:Y:S04]  /*1f50*/  BSSY.RECONVERGENT B0, `(.L_x_36) ;  /* 0x0000003000007945 */ /* 0x000fe80003800200 */
[----:B------:R-:W-:Y:S05]  /*1f60*/  @!P2 BRA `(.L_x_37) ;  /* 0x000000000004a947 */ /* 0x000fea0003800000 */
[----:B------:R-:W-:Y:S05]  /*1f70*/  BPT.TRAP 0x1 ;  /* 0x000000040000795c */ /* 0x000fea0000300000 */
.L_x_37:
[----:B------:R-:W-:Y:S05]  /*1f80*/  BSYNC.RECONVERGENT B0 ;  /* 0x0000000000007941 */ /* 0x000fea0003800200 */
.L_x_36:
[----:B------:R-:W-:Y:S02]  /*1f90*/  UIADD3 UR5, UPT, UPT, UR4, 0x1, URZ ;  /* 0x0000000104057890 */ /* 0x000fe4000fffe0ff */
[----:B------:R-:W-:Y:S02]  /*1fa0*/  USHF.L.U32 UR18, UR13, 0x7, URZ ;  /* 0x000000070d127899 */ /* 0x000fe400080006ff */
[----:B------:R-:W-:Y:S02]  /*1fb0*/  UISETP.NE.AND UP0, UPT, UR5, 0x4, UPT ;  /* 0x000000040500788c */ /* 0x000fe4000bf05270 */
[----:B------:R-:W-:Y:S02]  /*1fc0*/  ULOP3.LUT UR17, UR17, 0xfefffff8, URZ, 0xc0, !UPT ;  /* 0xfefffff811117892 */ /* 0x000fe4000f8ec0ff */
[----:B------:R-:W-:Y:S02]  /*1fd0*/  USEL UR8, URZ, 0x1, UP0 ;  /* 0x00000001ff087887 */ /* 0x000fe40008000000 */
[----:B------:R-:W-:-:S02]  /*1fe0*/  USEL UR7, UR5, URZ, UP0 ;  /* 0x000000ff05077287 */ /* 0x000fc40008000000 */
[----:B------:R-:W-:Y:S02]  /*1ff0*/  UIADD3 UR14, UP0, UPT, UR26, 0x180, URZ ;  /* 0x000001801a0e7890 */ /* 0x000fe4000ff1e0ff */
        /* <DEDUP_REMOVED lines=9> */
[----:B------:R-:W-:Y:S02]  /*2090*/  UIADD3.X UR5, UPT, UPT, URZ, UR27, URZ, UP1, !UPT ;  /* 0x0000001bff057290 */ /* 0x000fe40008ffe4ff */
[----:B------:R-:W-:Y:S02]  /*20a0*/  UIADD3 UR8, UPT, UPT, UR6, 0xc300, UR8 ;  /* 0x0000c30006087890 */ /* 0x000fe4000fffe008 */
[----:B------:R-:W-:Y:S01]  /*20b0*/  UIADD3.X UR15, UPT, UPT, URZ, UR27, URZ, UP0, !UPT ;  /* 0x0000001bff0f7290 */ /* 0x000fe200087fe4ff */
[----:B------:R-:W-:Y:S01]  /*20c0*/  UMOV UR28, 0x0 ;  /* 0x00000000001c7882 */ /* 0x000fe20000000000 */
[----:B------:R-:W-:Y:S01]  /*20d0*/  UMOV UR29, 0x10000000 ;  /* 0x10000000001d7882 */ /* 0x000fe20000000000 */
[----:B------:R-:W-:Y:S01]  /*20e0*/  UMOV UR19, UR35 ;  /* 0x0000002300137c82 */ /* 0x000fe20008000000 */
[----:B------:R-:W-:Y:S01]  /*20f0*/  UMOV UR20, UR36 ;  /* 0x0000002400147c82 */ /* 0x000fe20008000000 */
[----:B------:R-:W-:Y:S01]  /*2100*/  UMOV UR12, UR36 ;  /* 0x00000024000c7c82 */ /* 0x000fe20008000000 */
[----:B------:R1:W-:Y:S01]  /*2110*/  UTMALDG.3D.MULTICAST.2CTA [UR16], [UR4], UR10, desc[UR28] ;  /* 0x00001c10040073b4 */ /* 0x0003e2000821180a */
[----:B------:R-:W-:Y:S01]  /*2120*/  UMOV UR9, UR17 ;  /* 0x0000001100097c82 */ /* 0x000fe20008000000 */
[----:B------:R-:W-:-:S04]  /*2130*/  UIADD3 UR13, UPT, UPT, UR13, 0x1, URZ ;  /* 0x000000010d0d7890 */ /* 0x000fc8000fffe0ff */
[----:B------:R-:W-:Y:S01]  /*2140*/  UISETP.NE.AND UP0, UPT, UR13, UR24, UPT ;  /* 0x000000180d00728c */ /* 0x000fe2000bf05270 */
[----:B-1----:R-:W-:Y:S01]  /*2150*/  UMOV UR10, UR18 ;  /* 0x00000012000a7c82 */ /* 0x002fe20008000000 */
[----:B------:R-:W-:Y:S01]  /*2160*/  UMOV UR4, UR7 ;  /* 0x0000000700047c82 */ /* 0x000fe20008000000 */
[----:B------:R3:W-:Y:S06]  /*2170*/  UTMALDG.3D.2CTA [UR8], [UR14], desc[UR28] ;  /* 0x00001c080e0075b4 */ /* 0x0007ec0008211000 */
[----:B---3--:R-:W-:Y:S05]  /*2180*/  BRA.U UP0, `(.L_x_38) ;  /* 0xfffffffd00447547 */ /* 0x008fea000b83ffff */
.L_x_32:
[C---:B------:R-:W-:Y:S01]  /*2190*/  LEA R3, R11.reuse, UR6, 0x3 ;  /* 0x000000060b037c11 */ /* 0x040fe2000f8e18ff */
[----:B------:R-:W-:Y:S01]  /*21a0*/  NOP ;  /* 0x0000000000007918 */ /* 0x000fe20000000000 */
[----:B-1----:R-:W-:Y:S02]  /*21b0*/  SHF.L.U32 R0, R10, 0x1f, RZ ;  /* 0x0000001f0a007819 */ /* 0x002fe400000006ff */
[----:B------:R-:W-:Y:S02]  /*21c0*/  LEA R4, R11, UR6, 0x4 ;  /* 0x000000060b047c11 */ /* 0x000fe4000f8e20ff */
[----:B--2-4-:R-:W1:Y:S02]  /*21d0*/  SYNCS.PHASECHK.TRANS64.TRYWAIT P0, [R3+URZ+0x70], R0 ;  /* 0x00007000030075a7 */ /* 0x014e6400080011ff */
[----:B-1----:R-:W-:Y:S05]  /*21e0*/  @!P0 BRA `(.L_x_39) ;  /* 0x0000005c00b48947 */ /* 0x002fea0003800000 */
.L_x_126:
[----:B------:R-:W2:Y:S01]  /*21f0*/  LDS.128 R4, [R4+0x100] ;  /* 0x0001000004047984 */ /* 0x000ea20000000c00 */
[----:B------:R-:W-:Y:S01]  /*2200*/  UISETP.GE.AND UP0, UPT, UR42, 0x1, UPT ;  /* 0x000000012a00788c */ /* 0x000fe2000bf06270 */
[----:B------:R-:W-:Y:S01]  /*2210*/  @!PT LDS RZ, [RZ] ;  /* 0x00000000fffff984 */ /* 0x000fe20000000800 */
[----:B------:R-:W-:Y:S01]  /*2220*/  @!PT LDS RZ, [RZ] ;  /* 0x00000000fffff984 */ /* 0x000fe20000000800 */
[----:B------:R-:W-:Y:S01]  /*2230*/  @!PT LDS RZ, [RZ] ;  /* 0x00000000fffff984 */ /* 0x000fe20000000800 */
[----:B------:R-:W-:Y:S01]  /*2240*/  @!PT LDS RZ, [RZ] ;  /* 0x00000000fffff984 */ /* 0x000fe20000000800 */
[----:B------:R3:W-:Y:S06]  /*2250*/  MEMBAR.ALL.CTA ;  /* 0x0000000000007992 */ /* 0x0007ec0000008000 */
[----:B---3--:R-:W3:Y:S01]  /*2260*/  FENCE.VIEW.ASYNC.S ;  /* 0x00000000000073c6 */ /* 0x008ee20000000000 */
[----:B--2---:R-:W-:-:S13]  /*2270*/  LOP3.LUT P0, RZ, R6, 0x1, RZ, 0xc0, !PT ;  /* 0x0000000106ff7812 */ /* 0x004fda000780c0ff */
[----:B---3--:R-:W-:Y:S01]  /*2280*/  VOTEU.ANY UP1, P0 ;  /* 0x0000000000ff7886 */ /* 0x008fe20000020100 */
[----:B------:R-:W-:-:S13]  /*2290*/  PLOP3.LUT P0, PT, PT, PT, UP1, 0x80, 0x8 ;  /* 0x000000000008781c */ /* 0x000fda0003f0f018 */
[----:B-1----:R-:W-:Y:S02]  /*22a0*/  @P0 LOP3.LUT R0, R5, 0xffff, RZ, 0xc0, !PT ;  /* 0x0000ffff05000812 */ /* 0x002fe400078ec0ff */
[----:B------:R-:W-:Y:S02]  /*22b0*/  @P0 MOV R2, R4 ;  /* 0x0000000400020202 */ /* 0x000fe40000000f00 */
[----:B------:R-:W-:Y:S01]  /*22c0*/  @P0 R2UR UR5, R0 ;  /* 0x00000000000502ca */ /* 0x000fe200000e0000 */
[----:B------:R-:W-:Y:S01]  /*22d0*/  VIADD R0, R3, 0x80 ;  /* 0x0000008003007836 */ /* 0x000fe20000000000 */
[----:B------:R-:W-:Y:S02]  /*22e0*/  @P0 SHF.R.U32.HI R4, RZ, 0x10, R5 ;  /* 0x00000010ff040819 */ /* 0x000fe40000011605 */
[----:B------:R-:W-:Y:S02]  /*22f0*/  @P0 R2UR UR8, R2 ;  /* 0x00000000020802ca */ /* 0x000fe400000e0000 */
[----:B------:R-:W-:-:S02]  /*2300*/  PRMT R0, RZ, 0x654, R0 ;  /* 0x00000654ff007816 */ /* 0x000fc40000000000 */
[----:B------:R-:W-:Y:S02]  /*2310*/  @P0 R2UR UR4, R4 ;  /* 0x00000000040402ca */ /* 0x000fe400000e0000 */
[----:B------:R1:W-:Y:S03]  /*2320*/  SYNCS.ARRIVE.TRANS64.RED.A1T0 RZ, [R0+URZ], RZ ;  /* 0x000000ff00ff79a7 */ /* 0x0003e600081004ff */
[----:B------:R-:W-:-:S04]  /*2330*/  @UP1 UMOV UR30, UR5 ;  /* 0x00000005001e1c82 */ /* 0x000fc80008000000 */
[----:B------:R-:W-:-:S04]  /*2340*/  @UP1 UMOV UR31, UR8 ;  /* 0x00000008001f1c82 */ /* 0x000fc80008000000 */
[----:B------:R-:W-:Y:S01]  /*2350*/  @UP1 UMOV UR36, UR4 ;  /* 0x0000000400241c82 */ /* 0x000fe20008000000 */
[----:B------:R-:W-:Y:S05]  /*2360*/  BRA.U !UP0, `(.L_x_40) ;  /* 0x0000000108d47547 */ /* 0x000fea000b800000 */
[----:B------:R-:W2:Y:S01]  /*2370*/  LDCU.128 UR12, c[0x0][0xb10] ;  /* 0x00016200ff0c77ac */ /* 0x000ea20008000c00 */
[----:B------:R-:W3:Y:S01]  /*2380*/  LDCU UR24, c[0x0][0xb20] ;  /* 0x00016400ff1877ac */ /* 0x000ee20008000800 */
[----:B------:R-:W4:Y:S01]  /*2390*/  LDCU UR20, c[0x0][0xb0c] ;  /* 0x00016180ff1477ac */ /* 0x000f220008000800 */
[----:B------:R-:W1:Y:S01]  /*23a0*/  LDCU.64 UR10, c[0x0][0xb28] ;  /* 0x00016500ff0a77ac */ /* 0x000e620008000a00 */
[----:B------:R-:W-:Y:S02]  /*23b0*/  UISETP.NE.AND UP3, UPT, UR42, 0x1, UPT ;  /* 0x000000012a00788c */ /* 0x000fe4000bf65270 */
[----:B--2---:R-:W-:Y:S02]  /*23c0*/  UIMAD.WIDE.U32 UR8, UR37, UR15, URZ ;  /* 0x0000000f250872a5 */ /* 0x004fe4000f8e00ff */
[----:B------:R-:W-:Y:S02]  /*23d0*/  UIMAD.WIDE.U32 UR4, UR38, UR12, URZ ;  /* 0x0000000c260472a5 */ /* 0x000fe4000f8e00ff */
[----:B------:R-:W-:-:S02]  /*23e0*/  UISETP.NE.AND UP0, UPT, UR14, 0x1, UPT ;  /* 0x000000010e00788c */ /* 0x000fc4000bf05270 */
[----:B------:R-:W-:Y:S01]  /*23f0*/  UIMAD.WIDE.U32 UR28, UR30, UR15, URZ ;  /* 0x0000000f1e1c72a5 */ /* 0x000fe2000f8e00ff */
[----:B------:R-:W-:Y:S02]  /*2400*/  UMOV UR8, UR9 ;  /* 0x0000000900087c82 */ /* 0x000fe40008000000 */
[----:B------:R-:W-:Y:S01]  /*2410*/  UMOV UR4, UR5 ;  /* 0x0000000500047c82 */ /* 0x000fe20008000000 */
[----:B---3--:R-:W-:Y:S02]  /*2420*/  USHF.R.U32.HI UR8, URZ, UR24, UR8 ;  /* 0x00000018ff087299 */ /* 0x008fe40008011608 */
[----:B----4-:R-:W-:Y:S02]  /*2430*/  UISETP.NE.AND UP2, UPT, UR20, 0x1, UPT ;  /* 0x000000011400788c */ /* 0x010fe4000bf45270 */
[----:B------:R-:W-:Y:S02]  /*2440*/  USHF.R.U32.HI UR4, URZ, UR13, UR4 ;  /* 0x0000000dff047299 */ /* 0x000fe40008011604 */
[----:B------:R-:W-:-:S02]  /*2450*/  USEL UR5, UR37, UR8, !UP0 ;  /* 0x0000000825057287 */ /* 0x000fc4000c000000 */
[----:B------:R-:W-:Y:S02]  /*2460*/  USEL UR8, UR38, UR4, !UP2 ;  /* 0x0000000426087287 */ /* 0x000fe4000d000000 */
[----:B-1----:R-:W-:Y:S01]  /*2470*/  UIMAD.WIDE.U32 UR16, UR5, UR10, URZ ;  /* 0x0000000a051072a5 */ /* 0x002fe2000f8e00ff */
[----:B------:R-:W-:Y:S01]  /*2480*/  UMOV UR4, UR29 ;  /* 0x0000001d00047c82 */ /* 0x000fe20008000000 */
[----:B------:R-:W-:Y:S02]  /*2490*/  UIMAD.WIDE.U32 UR18, UR31, UR12, URZ ;  /* 0x0000000c1f1272a5 */ /* 0x000fe4000f8e00ff */
[----:B------:R-:W-:-:S03]  /*24a0*/  UIMAD.WIDE.U32 UR28, UR8, UR10, URZ ;  /* 0x0000000a081c72a5 */ /* 0x000fc6000f8e00ff */
[----:B------:R-:W-:Y:S01]  /*24b0*/  UMOV UR16, UR17 ;  /* 0x0000001100107c82 */ /* 0x000fe20008000000 */
[----:B------:R-:W-:Y:S02]  /*24c0*/  USHF.R.U32.HI UR4, URZ, UR24, UR4 ;  /* 0x00000018ff047299 */ /* 0x000fe40008011604 */
[----:B------:R-:W-:Y:S01]  /*24d0*/  @UP3 USHF.R.U32.HI UR5, URZ, UR11, UR16 ;  /* 0x0000000bff053299 */ /* 0x000fe20008011610 */
[----:B------:R-:W-:Y:S01]  /*24e0*/  UMOV UR18, UR19 ;  /* 0x0000001300127c82 */ /* 0x000fe20008000000 */
[----:B------:R-:W-:Y:S01]  /*24f0*/  UMOV UR28, UR29 ;  /* 0x0000001d001c7c82 */ /* 0x000fe20008000000 */
[----:B------:R-:W-:Y:S02]  /*2500*/  USHF.R.U32.HI UR13, URZ, UR13, UR18 ;  /* 0x0000000dff0d7299 */ /* 0x000fe40008011612 */
[----:B------:R-:W-:Y:S02]  /*2510*/  USEL UR4, UR30, UR4, !UP0 ;  /* 0x000000041e047287 */ /* 0x000fe4000c000000 */
[----:B------:R-:W-:-:S02]  /*2520*/  @UP3 USHF.R.U32.HI UR8, URZ, UR11, UR28 ;  /* 0x0000000bff083299 */ /* 0x000fc4000801161c */
[----:B------:R-:W-:Y:S02]  /*2530*/  UIMAD UR9, UR42, UR5, URZ ;  /* 0x000000052a0972a4 */ /* 0x000fe4000f8e02ff */
[----:B------:R-:W-:Y:S02]  /*2540*/  USEL UR5, UR31, UR13, !UP2 ;  /* 0x0000000d1f057287 */ /* 0x000fe4000d000000 */
[----:B------:R-:W-:Y:S02]  /*2550*/  UIMAD UR12, UR42, UR8, URZ ;  /* 0x000000082a0c72a4 */ /* 0x000fe4000f8e02ff */
[----:B------:R-:W-:Y:S02]  /*2560*/  UISETP.GE.AND UP0, UPT, UR4, UR9, UPT ;  /* 0x000000090400728c */ /* 0x000fe4000bf06270 */
[----:B------:R-:W-:Y:S02]  /*2570*/  UIMAD.WIDE.U32 UR16, UR4, UR10, URZ ;  /* 0x0000000a041072a5 */ /* 0x000fe4000f8e00ff */
[----:B------:R-:W-:-:S02]  /*2580*/  UISETP.GE.OR UP0, UPT, UR5, UR12, UP0 ;  /* 0x0000000c0500728c */ /* 0x000fc40008706670 */
        /* <DEDUP_REMOVED lines=19> */
.L_x_40:
[----:B------:R-:W2:Y:S02]  /*26c0*/  LDCU UR4, c[0x0][0xb30] ;  /* 0x00016600ff0477ac */ /* 0x000ea40008000800 */
[----:B--2---:R-:W-:-:S09]  /*26d0*/  UISETP.NE.AND UP0, UPT, UR4, 0x1, UPT ;  /* 0x000000010400788c */ /* 0x004fd2000bf05270 */
[----:B------:R-:W-:Y:S05]  /*26e0*/  BRA.U UP0, `(.L_x_41) ;  /* 0x0000000100447547 */ /* 0x000fea000b800000 */
[----:B------:R-:W2:Y:S01]  /*26f0*/  LDCU.128 UR12, c[0x0][0xb10] ;  /* 0x00016200ff0c77ac */ /* 0x000ea20008000c00 */
[----:B------:R-:W3:Y:S01]  /*2700*/  LDCU UR10, c[0x0][0xb0c] ;  /* 0x00016180ff0a77ac */ /* 0x000ee20008000800 */
[----:B------:R-:W4:Y:S01]  /*2710*/  LDCU UR11, c[0x0][0xb20] ;  /* 0x00016400ff0b77ac */ /* 0x000f220008000800 */
[----:B--2---:R-:W-:Y:S02]  /*2720*/  UIMAD.WIDE.U32 UR8, UR31, UR12, URZ ;  /* 0x0000000c1f0872a5 */ /* 0x004fe4000f8e00ff */
[----:B------:R-:W-:Y:S02]  /*2730*/  UIMAD.WIDE.U32 UR4, UR30, UR15, URZ ;  /* 0x0000000f1e0472a5 */ /* 0x000fe4000f8e00ff */
[----:B---3--:R-:W-:Y:S02]  /*2740*/  UISETP.NE.AND UP2, UPT, UR10, 0x1, UPT ;  /* 0x000000010a00788c */ /* 0x008fe4000bf45270 */
[----:B------:R-:W-:Y:S01]  /*2750*/  UISETP.NE.AND UP0, UPT, UR14, 0x1, UPT ;  /* 0x000000010e00788c */ /* 0x000fe2000bf05270 */
[----:B------:R-:W-:-:S02]  /*2760*/  UMOV UR8, UR9 ;  /* 0x0000000900087c82 */ /* 0x000fc40008000000 */
[----:B------:R-:W-:Y:S01]  /*2770*/  UMOV UR4, UR5 ;  /* 0x0000000500047c82 */ /* 0x000fe20008000000 */
[----:B------:R-:W-:Y:S02]  /*2780*/  USHF.R.U32.HI UR13, URZ, UR13, UR8 ;  /* 0x0000000dff0d7299 */ /* 0x000fe40008011608 */
[----:B----4-:R-:W-:Y:S02]  /*2790*/  USHF.R.U32.HI UR4, URZ, UR11, UR4 ;  /* 0x0000000bff047299 */ /* 0x010fe40008011604 */
[----:B------:R-:W-:Y:S02]  /*27a0*/  USEL UR5, UR31, UR13, !UP2 ;  /* 0x0000000d1f057287 */ /* 0x000fe4000d000000 */
[----:B------:R-:W-:-:S04]  /*27b0*/  USEL UR4, UR30, UR4, !UP0 ;  /* 0x000000041e047287 */ /* 0x000fc8000c000000 */
[----:B------:R-:W-:Y:S02]  /*27c0*/  UIADD3 UR8, UPT, UPT, UR5, -UR4, URZ ;  /* 0x8000000405087290 */ /* 0x000fe4000fffe0ff */
[----:B------:R-:W-:Y:S02]  /*27d0*/  UIADD3 UR4, UPT, UPT, -UR5, UR4, URZ ;  /* 0x0000000405047290 */ /* 0x000fe4000fffe1ff */
[----:B------:R-:W-:Y:S02]  /*27e0*/  UIMAD UR30, UR8, UR14, UR30 ;  /* 0x0000000e081e72a4 */ /* 0x000fe4000f8e021e */
[----:B------:R-:W-:-:S12]  /*27f0*/  UIMAD UR31, UR4, UR10, UR31 ;  /* 0x0000000a041f72a4 */ /* 0x000fd8000f8e021f */
.L_x_41:
[----:B------:R-:W-:Y:S01]  /*2800*/  VIADD R11, R11, 0x1 ;  /* 0x000000010b0b7836 */ /* 0x000fe20000000000 */
[----:B------:R-:W-:Y:S01]  /*2810*/  R2UR UR4, R78 ;  /* 0x000000004e0472ca */ /* 0x000fe200000e0000 */
[----:B------:R-:W-:Y:S01]  /*2820*/  UIADD3 UR24, UPT, UPT, UR30, UR63, URZ ;  /* 0x0000003f1e187290 */ /* 0x000fe2000fffe0ff */
[----:B------:R-:W-:Y:S02]  /*2830*/  PLOP3.LUT P1, PT, PT, PT, PT, 0x80, 0x8 ;  /* 0x000000000008781c */ /* 0x000fe40003f2f070 */
[----:B------:R-:W-:-:S04]  /*2840*/  ISETP.NE.AND P0, PT, R11, 0x2, PT ;  /* 0x000000020b00780c */ /* 0x000fc80003f05270 */
[----:B-1----:R-:W-:Y:S02]  /*2850*/  SEL R0, RZ, 0x1, P0 ;  /* 0x00000001ff007807 */ /* 0x002fe40000000000 */
[----:B------:R-:W-:Y:S02]  /*2860*/  SEL R11, R11, RZ, P0 ;  /* 0x000000ff0b0b7207 */ /* 0x000fe40000000000 */
[----:B------:R-:W-:Y:S01]  /*2870*/  LOP3.LUT R10, R10, R0, RZ, 0x3c, !PT ;  /* 0x000000000a0a7212 */ /* 0x000fe200078e3cff */
[----:B------:R-:W-:Y:S01]  /*2880*/  UIADD3 UR20, UPT, UPT, UR31, UR4, URZ ;  /* 0x000000041f147290 */ /* 0x000fe2000fffe0ff */
[----:B------:R-:W-:Y:S11]  /*2890*/  BRA.U UP1, `(.L_x_42) ;  /* 0xfffffff101287547 */ /* 0x000ff6000b83ffff */
[----:B------:R-:W-:Y:S01]  /*28a0*/  UIADD3 UR8, UPT, UPT, UR6, 0x20, URZ ;  /* 0x0000002006087890 */ /* 0x000fe2000fffe0ff */
[----:B------:R-:W-:-:S03]  /*28b0*/  SHF.L.U32 R2, R12, 0x1f, RZ ;  /* 0x0000001f0c027819 */ /* 0x000fc600000006ff */
[----:B------:R-:W-:-:S09]  /*28c0*/  ULEA UR4, UR7, UR8, 0x3 ;  /* 0x0000000807047291 */ /* 0x000fd2000f8e18ff */
[----:B------:R-:W1:Y:S02]  /*28d0*/  SYNCS.PHASECHK.TRANS64.TRYWAIT P0, [UR4], R2 ;  /* 0x00000002ff0075a7 */ /* 0x000e640008001104 */
[----:B-1----:R-:W-:Y:S05]  /*28e0*/  @!P0 BRA `(.L_x_43) ;  /* 0x0000005800088947 */ /* 0x002fea0003800000 */
.L_x_128:
[----:B------:R-:W-:-:S04]  /*28f0*/  UIADD3 UR4, UPT, UPT, UR7, 0x1, URZ ;  /* 0x0000000107047890 */ /* 0x000fc8000fffe0ff */
[----:B------:R-:W-:-:S04]  /*2900*/  UISETP.NE.AND UP0, UPT, UR4, 0x4, UPT ;  /* 0x000000040400788c */ /* 0x000fc8000bf05270 */
[----:B------:R-:W-:Y:S02]  /*2910*/  USEL UR6, URZ, 0x1, UP0 ;  /* 0x00000001ff067887 */ /* 0x000fe40008000000 */
[----:B------:R-:W-:-:S04]  /*2920*/  USEL UR4, UR4, URZ, UP0 ;  /* 0x000000ff04047287 */ /* 0x000fc80008000000 */
[----:B------:R-:W-:Y:S01]  /*2930*/  ULEA UR5, UR4, UR8, 0x3 ;  /* 0x0000000804057291 */ /* 0x000fe2000f8e18ff */
[----:B-1----:R-:W-:-:S04]  /*2940*/  LOP3.LUT R2, R12, UR6, RZ, 0x3c, !PT ;  /* 0x000000060c027c12 */ /* 0x002fc8000f8e3cff */
[----:B------:R-:W-:-:S04]  /*2950*/  SHF.L.U32 R3, R2, 0x1f, RZ ;  /* 0x0000001f02037819 */ /* 0x000fc800000006ff */
[----:B------:R-:W1:Y:S02]  /*2960*/  SYNCS.PHASECHK.TRANS64.TRYWAIT P0, [UR5], R3 ;  /* 0x00000003ff0075a7 */ /* 0x000e640008001105 */
[----:B-1----:R-:W-:Y:S05]  /*2970*/  @!P0 BRA `(.L_x_44) ;  /* 0x0000005400fc8947 */ /* 0x002fea0003800000 */
.L_x_130:
[----:B------:R-:W-:-:S04]  /*2980*/  UIADD3 UR4, UPT, UPT, UR4, 0x1, URZ ;  /* 0x0000000104047890 */ /* 0x000fc8000fffe0ff */
[----:B------:R-:W-:-:S04]  /*2990*/  UISETP.NE.AND UP0, UPT, UR4, 0x4, UPT ;  /* 0x000000040400788c */ /* 0x000fc8000bf05270 */
[----:B------:R-:W-:Y:S02]  /*29a0*/  USEL UR6, URZ, 0x1, UP0 ;  /* 0x00000001ff067887 */ /* 0x000fe40008000000 */
[----:B------:R-:W-:-:S04]  /*29b0*/  USEL UR4, UR4, URZ, UP0 ;  /* 0x000000ff04047287 */ /* 0x000fc80008000000 */
[----:B------:R-:W-:Y:S01]  /*29c0*/  ULEA UR5, UR4, UR8, 0x3 ;  /* 0x0000000804057291 */ /* 0x000fe2000f8e18ff */
[----:B------:R-:W-:-:S04]  /*29d0*/  LOP3.LUT R2, R2, UR6, RZ, 0x3c, !PT ;  /* 0x0000000602027c12 */ /* 0x000fc8000f8e3cff */
[----:B-1----:R-:W-:-:S04]  /*29e0*/  SHF.L.U32 R3, R2, 0x1f, RZ ;  /* 0x0000001f02037819 */ /* 0x002fc800000006ff */
[----:B------:R-:W1:Y:S02]  /*29f0*/  SYNCS.PHASECHK.TRANS64.TRYWAIT P0, [UR5], R3 ;  /* 0x00000003ff0075a7 */ /* 0x000e640008001105 */
[----:B-1----:R-:W-:Y:S05]  /*2a00*/  @!P0 BRA `(.L_x_45) ;  /* 0x0000005400f08947 */ /* 0x002fea0003800000 */
.L_x_132:
[----:B------:R-:W-:-:S04]  /*2a10*/  UIADD3 UR4, UPT, UPT, UR4, 0x1, URZ ;  /* 0x0000000104047890 */ /* 0x000fc8000fffe0ff */
[----:B------:R-:W-:-:S04]  /*2a20*/  UISETP.NE.AND UP0, UPT, UR4, 0x4, UPT ;  /* 0x000000040400788c */ /* 0x000fc8000bf05270 */
[----:B------:R-:W-:Y:S02]  /*2a30*/  USEL UR5, URZ, 0x1, UP0 ;  /* 0x00000001ff057887 */ /* 0x000fe40008000000 */
[----:B------:R-:W-:-:S04]  /*2a40*/  USEL UR4, UR4, URZ, UP0 ;  /* 0x000000ff04047287 */ /* 0x000fc80008000000 */
[----:B------:R-:W-:Y:S01]  /*2a50*/  ULEA UR4, UR4, UR8, 0x3 ;  /* 0x0000000804047291 */ /* 0x000fe2000f8e18ff */
[----:B------:R-:W-:-:S04]  /*2a60*/  LOP3.LUT R2, R2, UR5, RZ, 0x3c, !PT ;  /* 0x0000000502027c12 */ /* 0x000fc8000f8e3cff */
[----:B------:R-:W-:Y:S01]  /*2a70*/  SHF.L.U32 R2, R2, 0x1f, RZ ;  /* 0x0000001f02027819 */ /* 0x000fe200000006ff */
[----:B-1----:R-:W-:-:S07]  /*2a80*/  IMAD.U32 R0, RZ, RZ, UR4 ;  /* 0x00000004ff007e24 */ /* 0x002fce000f8e00ff */
.L_x_46:
[----:B-1----:R1:W2:Y:S02]  /*2a90*/  SYNCS.PHASECHK.TRANS64.TRYWAIT P0, [R0+URZ], R2 ;  /* 0x00000002000075a7 */ /* 0x0022a400080011ff */
[----:B--2---:R-:W-:Y:S05]  /*2aa0*/  @!P0 NANOSLEEP.SYNCS 0x989680 ;  /* 0x009896800000895d */ /* 0x004fea0003900000 */
[----:B------:R-:W2:Y:S02]  /*2ab0*/  @!P0 SYNCS.PHASECHK.TRANS64 P0, [R0+URZ], R2 ;  /* 0x00000002000085a7 */ /* 0x000ea400080010ff */
[----:B--2---:R-:W-:Y:S05]  /*2ac0*/  @P0 EXIT ;  /* 0x000000000000094d */ /* 0x004fea0003800000 */
[----:B------:R-:W-:Y:S05]  /*2ad0*/  BRA `(.L_x_46) ;  /* 0xfffffffc00ec7947 */ /* 0x000fea000383ffff */
.L_x_22:
[----:B------:R-:W-:-:S04]  /*2ae0*/  UISETP.NE.AND UP0, UPT, UR46, URZ, UPT ;  /* 0x000000ff2e00728c */ /* 0x000fc8000bf05270 */
[----:B------:R-:W-:-:S09]  /*2af0*/  UISETP.NE.OR UP0, UPT, UR25, 0x1, UP0 ;  /* 0x000000011900788c */ /* 0x000fd20008705670 */
[----:B------:R-:W-:Y:S05]  /*2b00*/  BRA.U UP0, `(.L_x_47) ;  /* 0x0000000500487547 */ /* 0x000fea000b800000 */
[----:B------:R-:W-:Y:S01]  /*2b10*/  ISETP.GE.U32.AND P2, PT, R0, 0x4, PT ;  /* 0x000000040000780c */ /* 0x000fe20003f46070 */
[----:B------:R-:W-:Y:S01]  /*2b20*/  IMAD.MOV.U32 R12, RZ, RZ, 0x1 ;  /* 0x00000001ff0c7424 */ /* 0x000fe200078e00ff */
[----:B------:R-:W-:Y:S02]  /*2b30*/  CS2R R10, SRZ ;  /* 0x00000000000a7805 */ /* 0x000fe4000001ff00 */
[----:B------:R-:W-:Y:S01]  /*2b40*/  CS2R R8, SRZ ;  /* 0x0000000000087805 */ /* 0x000fe2000001ff00 */
[----:B------:R-:W-:Y:S01]  /*2b50*/  UMOV UR6, 0x400 ;  /* 0x0000040000067882 */ /* 0x000fe20000000000 */
[----:B------:R-:W-:Y:S01]  /*2b60*/  UMOV UR5, URZ ;  /* 0x000000ff00057c82 */ /* 0x000fe20008000000 */
[----:B------:R-:W-:-:S12]  /*2b70*/  ULEA UR6, UR46, UR6, 0x18 ;  /* 0x000000062e067291 */ /* 0x000fd8000f8ec0ff */
.L_x_51:
[----:B------:R-:W-:Y:S02]  /*2b80*/  LEA R2, R8, UR6, 0x3 ;  /* 0x0000000608027c11 */ /* 0x000fe4000f8e18ff */
[----:B------:R-:W-:-:S03]  /*2b90*/  SHF.L.U32 R4, R9, 0x1f, RZ ;  /* 0x0000001f09047819 */ /* 0x000fc600000006ff */
[----:B------:R-:W-:Y:S01]  /*2ba0*/  VIADD R5, R2, 0xe0 ;  /* 0x000000e002057836 */ /* 0x000fe20000000000 */
[----:B------:R-:W1:Y:S02]  /*2bb0*/  SYNCS.PHASECHK.TRANS64.TRYWAIT P0, [R2+URZ+0xd0], R4 ;  /* 0x0000d004020075a7 */ /* 0x000e6400080011ff */
[----:B-1----:R-:W-:Y:S05]  /*2bc0*/  @!P0 BRA `(.L_x_48) ;  /* 0x0000005400988947 */ /* 0x002fea0003800000 */
.L_x_133:
[----:B------:R-:W-:Y:S01]  /*2bd0*/  ULEA UR4, UR5, UR6, 0x3 ;  /* 0x0000000605047291 */ /* 0x000fe2000f8e18ff */
[----:B-1----:R-:W-:Y:S01]  /*2be0*/  PRMT R2, RZ, 0x654, R5 ;  /* 0x00000654ff027816 */ /* 0x002fe20000000005 */
[----:B------:R-:W-:Y:S01]  /*2bf0*/  @!P2 IMAD.MOV.U32 R4, RZ, RZ, 0x10 ;  /* 0x00000010ff04a424 */ /* 0x000fe200078e00ff */
[----:B------:R-:W-:Y:S01]  /*2c00*/  SHF.L.U32 R5, R12, 0x1f, RZ ;  /* 0x0000001f0c057819 */ /* 0x000fe200000006ff */
[----:B------:R-:W-:Y:S01]  /*2c10*/  UIADD3 UR7, UPT, UPT, UR4, 0x70, URZ ;  /* 0x0000007004077890 */ /* 0x000fe2000fffe0ff */
[----:B------:R1:W-:Y:S05]  /*2c20*/  SYNCS.ARRIVE.TRANS64.RED.A1T0 RZ, [R2+URZ], RZ ;  /* 0x000000ff02ff79a7 */ /* 0x0003ea00081004ff */
[----:B------:R-:W-:Y:S01]  /*2c30*/  IMAD.U32 R6, RZ, RZ, UR7 ;  /* 0x00000007ff067e24 */ /* 0x000fe2000f8e00ff */
[----:B------:R-:W2:Y:S04]  /*2c40*/  SYNCS.PHASECHK.TRANS64.TRYWAIT P0, [UR4+0x80], R5 ;  /* 0x00008005ff0075a7 */ /* 0x000ea80008001104 */
[----:B------:R-:W-:Y:S01]  /*2c50*/  PRMT R6, R0, 0x654, R6 ;  /* 0x0000065400067816 */ /* 0x000fe20000000006 */
[----:B-12---:R-:W-:Y:S06]  /*2c60*/  @!P0 BRA `(.L_x_49) ;  /* 0x0000005400848947 */ /* 0x006fec0003800000 */
.L_x_135:
[----:B------:R-:W-:Y:S01]  /*2c70*/  ULEA UR8, UR5, UR6, 0x4 ;  /* 0x0000000605087291 */ /* 0x000fe2000f8e20ff */
[----:B------:R-:W-:Y:S01]  /*2c80*/  SEL R3, R6, R3, !P2 ;  /* 0x0000000306037207 */ /* 0x000fe20005000000 */
[----:B------:R-:W-:Y:S01]  /*2c90*/  UIADD3 UR9, UPT, UPT, UR4, 0x70, URZ ;  /* 0x0000007004097890 */ /* 0x000fe2000fffe0ff */
[----:B-1----:R-:W-:Y:S01]  /*2ca0*/  LEA R2, R11, UR6, 0x3 ;  /* 0x000000060b027c11 */ /* 0x002fe2000f8e18ff */
[----:B------:R-:W-:Y:S01]  /*2cb0*/  UIADD3 UR8, UPT, UPT, UR8, 0x100, URZ ;  /* 0x0000010008087890 */ /* 0x000fe2000fffe0ff */
[----:B------:R1:W-:Y:S01]  /*2cc0*/  @!P2 SYNCS.ARRIVE.TRANS64.RED RZ, [R3+URZ], R4 ;  /* 0x0000000403ffa9a7 */ /* 0x0003e200080004ff */
[----:B------:R-:W-:Y:S01]  /*2cd0*/  UIADD3 UR4, UPT, UPT, UR5, 0x1, URZ ;  /* 0x0000000105047890 */ /* 0x000fe2000fffe0ff */
[----:B------:R-:W-:-:S03]  /*2ce0*/  VIADD R8, R8, 0x1 ;  /* 0x0000000108087836 */ /* 0x000fc60000000000 */
[----:B------:R-:W-:Y:S02]  /*2cf0*/  UISETP.NE.AND UP0, UPT, UR4, 0x2, UPT ;  /* 0x000000020400788c */ /* 0x000fe4000bf05270 */
[----:B------:R-:W-:Y:S01]  /*2d00*/  ISETP.NE.AND P0, PT, R8, 0x2, PT ;  /* 0x000000020800780c */ /* 0x000fe20003f05270 */
[----:B------:R-:W-:Y:S06]  /*2d10*/  UGETNEXTWORKID.BROADCAST [UR8], [UR9] ;  /* 0x00000000080073ca */ /* 0x000fec0008000100 */
[----:B------:R-:W-:Y:S02]  /*2d20*/  USEL UR7, URZ, 0x1, UP0 ;  /* 0x00000001ff077887 */ /* 0x000fe40008000000 */
[----:B------:R-:W-:-:S04]  /*2d30*/  USEL UR5, UR4, URZ, UP0 ;  /* 0x000000ff04057287 */ /* 0x000fc80008000000 */
[----:B------:R-:W-:Y:S02]  /*2d40*/  LOP3.LUT R12, R12, UR7, RZ, 0x3c, !PT ;  /* 0x000000070c0c7c12 */ /* 0x000fe4000f8e3cff */
[----:B-1----:R-:W-:-:S04]  /*2d50*/  SHF.L.U32 R4, R10, 0x1f, RZ ;  /* 0x0000001f0a047819 */ /* 0x002fc800000006ff */
[----:B------:R-:W1:Y:S02]  /*2d60*/  SYNCS.PHASECHK.TRANS64.TRYWAIT P1, [R2+URZ+0x70], R4 ;  /* 0x00007004020075a7 */ /* 0x000e6400080211ff */
[----:B-1----:R-:W-:Y:S05]  /*2d70*/  @!P1 BRA `(.L_x_50) ;  /* 0x0000005400589947 */ /* 0x002fea0003800000 */
.L_x_136:
[C---:B-1----:R-:W-:Y:S01]  /*2d80*/  LEA R4, R11.reuse, UR6, 0x4 ;  /* 0x000000060b047c11 */ /* 0x042fe2000f8e20ff */
[----:B------:R-:W-:Y:S01]  /*2d90*/  VIADD R2, R2, 0x80 ;  /* 0x0000008002027836 */ /* 0x000fe20000000000 */
[----:B------:R-:W-:Y:S01]  /*2da0*/  SEL R8, R8, RZ, P0 ;  /* 0x000000ff08087207 */ /* 0x000fe20000000000 */
[----:B------:R-:W-:-:S03]  /*2db0*/  VIADD R11, R11, 0x1 ;  /* 0x000000010b0b7836 */ /* 0x000fc60000000000 */
[----:B------:R-:W1:Y:S01]  /*2dc0*/  LDS.128 R4, [R4+0x100] ;  /* 0x0001000004047984 */ /* 0x000e620000000c00 */
[----:B------:R-:W-:Y:S02]  /*2dd0*/  PRMT R2, RZ, 0x654, R2 ;  /* 0x00000654ff027816 */ /* 0x000fe40000000002 */
[C---:B------:R-:W-:Y:S01]  /*2de0*/  ISETP.NE.AND P1, PT, R11.reuse, 0x2, PT ;  /* 0x000000020b00780c */ /* 0x040fe20003f25270 */
[----:B------:R-:W-:Y:S01]  /*2df0*/  @!PT LDS RZ, [RZ] ;  /* 0x00000000fffff984 */ /* 0x000fe20000000800 */
[----:B------:R-:W-:Y:S01]  /*2e00*/  @!PT LDS RZ, [RZ] ;  /* 0x00000000fffff984 */ /* 0x000fe20000000800 */
[----:B------:R-:W-:Y:S01]  /*2e10*/  @!PT LDS RZ, [RZ] ;  /* 0x00000000fffff984 */ /* 0x000fe20000000800 */
[----:B------:R-:W-:Y:S01]  /*2e20*/  @!PT LDS RZ, [RZ] ;  /* 0x00000000fffff984 */ /* 0x000fe20000000800 */
[----:B------:R2:W-:Y:S06]  /*2e30*/  MEMBAR.ALL.CTA ;  /* 0x0000000000007992 */ /* 0x0005ec0000008000 */
[----:B--2---:R-:W2:Y:S01]  /*2e40*/  FENCE.VIEW.ASYNC.S ;  /* 0x00000000000073c6 */ /* 0x004ea20000000000 */
[----:B------:R-:W-:Y:S01]  /*2e50*/  SEL R11, R11, RZ, P1 ;  /* 0x000000ff0b0b7207 */ /* 0x000fe20000800000 */
[----:B--2---:R2:W-:Y:S01]  /*2e60*/  SYNCS.ARRIVE.TRANS64.RED.A1T0 RZ, [R2+URZ], RZ ;  /* 0x000000ff02ff79a7 */ /* 0x0045e200081004ff */
[----:B-1----:R-:W-:-:S02]  /*2e70*/  LOP3.LUT P3, RZ, R6, 0x1, RZ, 0xc0, !PT ;  /* 0x0000000106ff7812 */ /* 0x002fc4000786c0ff */
[----:B------:R-:W-:-:S04]  /*2e80*/  SEL R4, RZ, 0x1, P1 ;  /* 0x00000001ff047807 */ /* 0x000fc80000800000 */
[----:B------:R-:W-:Y:S02]  /*2e90*/  LOP3.LUT R10, R10, R4, RZ, 0x3c, !PT ;  /* 0x000000040a0a7212 */ /* 0x000fe400078e3cff */
[----:B--2---:R-:W-:-:S04]  /*2ea0*/  SEL R2, RZ, 0x1, P0 ;  /* 0x00000001ff027807 */ /* 0x004fc80000000000 */
[----:B------:R-:W-:Y:S01]  /*2eb0*/  LOP3.LUT R9, R9, R2, RZ, 0x3c, !PT ;  /* 0x0000000209097212 */ /* 0x000fe200078e3cff */
[----:B------:R-:W-:Y:S06]  /*2ec0*/  @P3 BRA `(.L_x_51) ;  /* 0xfffffffc002c3947 */ /* 0x000fec000383ffff */
[----:B------:R-:W-:Y:S01]  /*2ed0*/  ULEA UR4, UR5, UR6, 0x3 ;  /* 0x0000000605047291 */ /* 0x000fe2000f8e18ff */
[----:B------:R-:W-:-:S08]  /*2ee0*/  SHF.L.U32 R2, R12, 0x1f, RZ ;  /* 0x0000001f0c027819 */ /* 0x000fd000000006ff */
[----:B------:R-:W1:Y:S02]  /*2ef0*/  SYNCS.PHASECHK.TRANS64 P0, [UR4+0x80], R2 ;  /* 0x00008002ff0075a7 */ /* 0x000e640008001004 */
[----:B-1----:R-:W-:Y:S05]  /*2f00*/  @P0 BRA `(.L_x_52) ;  /* 0x0000000000080947 */ /* 0x002fea0003800000 */
[----:B------:R-:W1:Y:S02]  /*2f10*/  SYNCS.PHASECHK.TRANS64.TRYWAIT P0, [UR4+0x80], R2 ;  /* 0x00008002ff0075a7 */ /* 0x000e640008001104 */
[----:B-1----:R-:W-:Y:S05]  /*2f20*/  @!P0 BRA `(.L_x_53) ;  /* 0x0000005400008947 */ /* 0x002fea0003800000 */
.L_x_52:
[----:B------:R-:W-:-:S04]  /*2f30*/  UIADD3 UR7, UPT, UPT, UR5, 0x1, URZ ;  /* 0x0000000105077890 */ /* 0x000fc8000fffe0ff */
[----:B------:R-:W-:-:S04]  /*2f40*/  UISETP.NE.AND UP0, UPT, UR7, 0x2, UPT ;  /* 0x000000020700788c */ /* 0x000fc8000bf05270 */
[----:B------:R-:W-:Y:S02]  /*2f50*/  USEL UR8, URZ, 0x1, UP0 ;  /* 0x00000001ff087887 */ /* 0x000fe40008000000 */
[----:B------:R-:W-:-:S04]  /*2f60*/  USEL UR7, UR7, URZ, UP0 ;  /* 0x000000ff07077287 */ /* 0x000fc80008000000 */
[----:B------:R-:W-:Y:S01]  /*2f70*/  ULEA UR7, UR7, UR6, 0x3 ;  /* 0x0000000607077291 */ /* 0x000fe2000f8e18ff */
[----:B-1----:R-:W-:-:S04]  /*2f80*/  LOP3.LUT R2, R12, UR8, RZ, 0x3c, !PT ;  /* 0x000000080c027c12 */ /* 0x002fc8000f8e3cff */
[----:B------:R-:W-:-:S04]  /*2f90*/  SHF.L.U32 R0, R2, 0x1f, RZ ;  /* 0x0000001f02007819 */ /* 0x000fc800000006ff */
[----:B------:R-:W1:Y:S02]  /*2fa0*/  SYNCS.PHASECHK.TRANS64 P0, [UR7+0x80], R0 ;  /* 0x00008000ff0075a7 */ /* 0x000e640008001007 */
[----:B-1----:R-:W-:Y:S05]  /*2fb0*/  @P0 EXIT ;  /* 0x000000000000094d */ /* 0x002fea0003800000 */
[----:B------:R-:W-:Y:S02]  /*2fc0*/  SHF.L.U32 R2, R2, 0x1f, RZ ;  /* 0x0000001f02027819 */ /* 0x000fe400000006ff */
[----:B------:R-:W-:-:S07]  /*2fd0*/  MOV R0, UR7 ;  /* 0x0000000700007c02 */ /* 0x000fce0008000f00 */
.L_x_54:
[----:B-1----:R1:W2:Y:S02]  /*2fe0*/  SYNCS.PHASECHK.TRANS64.TRYWAIT P0, [R0+URZ+0x80], R2 ;  /* 0x00008002000075a7 */ /* 0x0022a400080011ff */
[----:B--2---:R-:W-:Y:S05]  /*2ff0*/  @!P0 NANOSLEEP.SYNCS 0x989680 ;  /* 0x009896800000895d */ /* 0x004fea0003900000 */
[----:B------:R-:W2:Y:S02]  /*3000*/  @!P0 SYNCS.PHASECHK.TRANS64 P0, [R0+URZ+0x80], R2 ;  /* 0x00008002000085a7 */ /* 0x000ea400080010ff */
[----:B--2---:R-:W-:Y:S05]  /*3010*/  @P0 EXIT ;  /* 0x000000000000094d */ /* 0x004fea0003800000 */
[----:B------:R-:W-:Y:S05]  /*3020*/  BRA `(.L_x_54) ;  /* 0xfffffffc00ec7947 */ /* 0x000fea000383ffff */
.L_x_47:
[----:B------:R-:W-:Y:S05]  /*3030*/  BRA.U UP4, `(.L_x_55) ;  /* 0x0000001104d87547 */ /* 0x000fea000b800000 */
[----:B------:R-:W-:Y:S01]  /*3040*/  UMOV UR4, 0x40 ;  /* 0x0000004000047882 */ /* 0x000fe20000000000 */
[----:B------:R-:W-:Y:S01]  /*3050*/  NOP ;  /* 0x0000000000007918 */ /* 0x000fe20000000000 */
[----:B------:R-:W-:Y:S01]  /*3060*/  ULEA UR5, UR46, UR4, 0x18 ;  /* 0x000000042e057291 */ /* 0x000fe2000f8ec0ff */
[----:B------:R-:W-:Y:S02]  /*3070*/  UMOV UR6, 0x400 ;  /* 0x0000040000067882 */ /* 0x000fe40000000000 */
[----:B------:R-:W-:-:S06]  /*3080*/  ULEA UR6, UR46, UR6, 0x18 ;  /* 0x000000062e067291 */ /* 0x000fcc000f8ec0ff */
[----:B------:R-:W1:Y:S02]  /*3090*/  LDS.U8 R0, [UR5+0x1c] ;  /* 0x00001c05ff007984 */ /* 0x000e640008000000 */
[----:B-1----:R-:W-:-:S13]  /*30a0*/  ISETP.NE.AND P0, PT, R0, RZ, PT ;  /* 0x000000ff0000720c */ /* 0x002fda0003f05270 */
[----:B------:R-:W-:Y:S05]  /*30b0*/  @P0 BRA `(.L_x_56) ;  /* 0x0000000400080947 */ /* 0x000fea0003800000 */
[----:B------:R-:W-:Y:S02]  /*30c0*/  UISETP.NE.U32.AND UP1, UPT, UR47, 0x1, UPT ;  /* 0x000000012f00788c */ /* 0x000fe4000bf25070 */
[----:B------:R-:W-:-:S07]  /*30d0*/  UIADD3 UR7, UPT, UPT, UR5, 0x8, URZ ;  /* 0x0000000805077890 */ /* 0x000fce000fffe0ff */
[----:B------:R-:W-:Y:S05]  /*30e0*/  BRA.U !UP1, `(.L_x_57) ;  /* 0x00000001099c7547 */ /* 0x000fea000b800000 */
[----:B------:R-:W-:Y:S01]  /*30f0*/  ELECT P0, URZ, PT ;  /* 0x0000000000ff782f */ /* 0x000fe20003800000 */
[----:B------:R-:W-:-:S12]  /*3100*/  BSSY B0, `(.L_x_57) ;  /* 0x0000025000007945 */ /* 0x000fd80003800000 */
[----:B------:R-:W-:Y:S05]  /*3110*/  @!P0 BRA `(.L_x_58) ;  /* 0x00000000008c8947 */ /* 0x000fea0003800000 */
[----:B------:R-:W-:-:S05]  /*3120*/  UMOV UR4, 0x10 ;  /* 0x0000001000047882 */ /* 0x000fca0000000000 */
[----:B------:R-:W-:Y:S04]  /*3130*/  DEPBAR.LE SB1, 0x36 ;  /* 0x00009d800000791a */ /* 0x000fe80000000000 */
[----:B------:R-:W1:Y:S02]  /*3140*/  UTCATOMSWS.2CTA.FIND_AND_SET.ALIGN UP0, UR4, UR4 ;  /* 0x00000004000475e3 */ /* 0x000e640008200800 */
[----:B-1----:R-:W-:Y:S01]  /*3150*/  MOV R10, UR4 ;  /* 0x00000004000a7c02 */ /* 0x002fe20008000f00 */
[----:B------:R-:W-:Y:S06]  /*3160*/  BRA.U UP0, `(.L_x_59) ;  /* 0x0000000100187547 */ /* 0x000fec000b800000 */
.L_x_60:
[----:B------:R-:W-:Y:S05]  /*3170*/  NANOSLEEP 0x64 ;  /* 0x000000640000795d */ /* 0x000fea0003800000 */
[----:B------:R-:W-:-:S05]  /*3180*/  UMOV UR4, 0x10 ;  /* 0x0000001000047882 */ /* 0x000fca0000000000 */
[----:B------:R-:W-:Y:S04]  /*3190*/  DEPBAR.LE SB1, 0x36 ;  /* 0x00009d800000791a */ /* 0x000fe80000000000 */
[----:B------:R-:W1:Y:S02]  /*31a0*/  UTCATOMSWS.2CTA.FIND_AND_SET.ALIGN UP0, UR4, UR4 ;  /* 0x00000004000475e3 */ /* 0x000e640008200800 */
[----:B-1----:R-:W-:Y:S01]  /*31b0*/  MOV R10, UR4 ;  /* 0x00000004000a7c02 */ /* 0x002fe20008000f00 */
[----:B------:R-:W-:Y:S05]  /*31c0*/  BRA.U !UP0, `(.L_x_60) ;  /* 0xfffffffd08e87547 */ /* 0x000fea000b83ffff */
.L_x_59:
[----:B------:R-:W1:Y:S01]  /*31d0*/  LDS R6, [UR5+0x10] ;  /* 0x00001005ff067984 */ /* 0x000e620008000800 */
[----:B------:R-:W-:Y:S01]  /*31e0*/  IMAD.U32 R0, RZ, RZ, UR6 ;  /* 0x00000006ff007e24 */ /* 0x000fe2000f8e00ff */
[----:B------:R-:W-:-:S03]  /*31f0*/  MOV R4, UR48 ;  /* 0x0000003000047c02 */ /* 0x000fc60008000f00 */
[----:B------:R-:W-:Y:S01]  /*3200*/  VIADD R0, R0, 0x120 ;  /* 0x0000012000007836 */ /* 0x000fe20000000000 */
[----:B-1----:R-:W-:-:S04]  /*3210*/  SHF.L.U32 R6, R6, 0x1f, RZ ;  /* 0x0000001f06067819 */ /* 0x002fc800000006ff */
[----:B------:R-:W1:Y:S02]  /*3220*/  SYNCS.PHASECHK.TRANS64.TRYWAIT P0, [UR5+0x8], R6 ;  /* 0x00000806ff0075a7 */ /* 0x000e640008001105 */
[----:B-1----:R-:W-:Y:S05]  /*3230*/  @P0 BRA `(.L_x_61) ;  /* 0x0000000000080947 */ /* 0x002fea0003800000 */
[----:B------:R-:W1:Y:S02]  /*3240*/  SYNCS.PHASECHK.TRANS64.TRYWAIT P0, [UR5+0x8], R6 ;  /* 0x00000806ff0075a7 */ /* 0x000e640008001105 */
[----:B-1----:R-:W-:Y:S05]  /*3250*/  @!P0 BRA `(.L_x_62) ;  /* 0x00000050004c8947 */ /* 0x002fea0003800000 */
.L_x_61:
[----:B------:R-:W-:Y:S01]  /*3260*/  PRMT R4, R4, 0x654, R0 ;  /* 0x0000065404047816 */ /* 0x000fe20000000000 */
[----:B------:R-:W-:Y:S01]  /*3270*/  HFMA2 R0, -RZ, RZ, 0, 5.9604644775390625e-08 ;  /* 0x00000001ff007431 */ /* 0x000fe200000001ff */
[----:B------:R-:W-:Y:S01]  /*3280*/  UPRMT UR4, UR48, 0x654, UR7 ;  /* 0x0000065430047896 */ /* 0x000fe20008000007 */
[----:B------:R-:W-:Y:S02]  /*3290*/  IMAD.MOV.U32 R8, RZ, RZ, 0xffff ;  /* 0x0000ffffff087424 */ /* 0x000fe400078e00ff */
[----:B-1----:R-:W-:Y:S02]  /*32a0*/  IMAD.MOV.U32 R6, RZ, RZ, 0x4 ;  /* 0x00000004ff067424 */ /* 0x002fe400078e00ff */
[----:B------:R-:W-:Y:S01]  /*32b0*/  IMAD.SHL.U32 R9, R10, 0x20, RZ ;  /* 0x000000200a097824 */ /* 0x000fe200078e00ff */
[----:B------:R-:W-:Y:S02]  /*32c0*/  MOV R5, UR4 ;  /* 0x0000000400057c02 */ /* 0x000fe40008000f00 */
[-C--:B------:R-:W-:Y:S01]  /*32d0*/  SHF.L.U32 R8, R8, R10.reuse, RZ ;  /* 0x0000000a08087219 */ /* 0x080fe200000006ff */
[----:B------:R1:W-:Y:S01]  /*32e0*/  SYNCS.ARRIVE.TRANS64.RED RZ, [UR4], R6 ;  /* 0x00000006ffff79a7 */ /* 0x0003e20008000404 */
[----:B------:R-:W-:Y:S01]  /*32f0*/  SHF.L.U32 R7, R0, R10, RZ ;  /* 0x0000000a00077219 */ /* 0x000fe200000006ff */
[----:B------:R1:W-:Y:S04]  /*3300*/  STS [UR6+0x120], R9 ;  /* 0x00012009ff007988 */ /* 0x0003e80008000806 */
[----:B------:R1:W-:Y:S04]  /*3310*/  STAS [R4.64], R10 ;  /* 0x0000000a04007dbd */ /* 0x0003e8000c0008ff */
[----:B------:R1:W-:Y:S04]  /*3320*/  ATOMS.OR RZ, [UR5+0x14], R8 ;  /* 0x00001408ffff798c */ /* 0x0003e8000b000005 */
[----:B------:R1:W-:Y:S04]  /*3330*/  ATOMS.OR RZ, [UR5+0x18], R7 ;  /* 0x00001807ffff798c */ /* 0x0003e8000b000005 */
[----:B------:R1:W-:Y:S02]  /*3340*/  ATOMS.XOR RZ, [UR5+0x10], R0 ;  /* 0x00001000ffff798c */ /* 0x0003e4000b800005 */
.L_x_58:
[----:B------:R-:W-:Y:S05]  /*3350*/  BSYNC B0 ;  /* 0x0000000000007941 */ /* 0x000fea0003800000 */
.L_x_57:
[----:B------:R-:W-:Y:S05]  /*3360*/  BRA.U UP1, `(.L_x_63) ;  /* 0x00000001016c7547 */ /* 0x000fea000b800000 */
[----:B------:R-:W-:-:S03]  /*3370*/  UMOV UR4, 0xffffffff ;  /* 0xffffffff00047882 */ /* 0x000fc60000000000 */
[----:B------:R-:W-:Y:S05]  /*3380*/  BRA.DIV UR4, `(.L_x_64) ;  /* 0x0000005204187947 */ /* 0x000fea000b800000 */
[----:B------:R-:W-:-:S13]  /*3390*/  ELECT P6, URZ, PT ;  /* 0x0000000000ff782f */ /* 0x000fda00038c0000 */
.L_x_140:
[----:B------:R-:W-:Y:S05]  /*33a0*/  @!P6 BRA `(.L_x_63) ;  /* 0x00000000005ce947 */ /* 0x000fea0003800000 */
[----:B-1----:R-:W1:Y:S02]  /*33b0*/  LDS R4, [UR5+0x10] ;  /* 0x00001005ff047984 */ /* 0x002e640008000800 */
[----:B-1----:R-:W-:-:S04]  /*33c0*/  SHF.L.U32 R4, R4, 0x1f, RZ ;  /* 0x0000001f04047819 */ /* 0x002fc800000006ff */
[----:B------:R-:W1:Y:S02]  /*33d0*/  SYNCS.PHASECHK.TRANS64.TRYWAIT P0, [UR5+0x8], R4 ;  /* 0x00000804ff0075a7 */ /* 0x000e640008001105 */
[----:B-1----:R-:W-:Y:S05]  /*33e0*/  @P0 BRA `(.L_x_65) ;  /* 0x0000000000080947 */ /* 0x002fea0003800000 */
[----:B------:R-:W1:Y:S02]  /*33f0*/  SYNCS.PHASECHK.TRANS64.TRYWAIT P0, [UR5+0x8], R4 ;  /* 0x00000804ff0075a7 */ /* 0x000e640008001105 */
[----:B-1----:R-:W-:Y:S05]  /*3400*/  @!P0 BRA `(.L_x_66) ;  /* 0x0000005000188947 */ /* 0x002fea0003800000 */
.L_x_65:
[----:B------:R-:W2:Y:S01]  /*3410*/  LDS R6, [UR6+0x120] ;  /* 0x00012006ff067984 */ /* 0x000ea20008000800 */
[----:B-1----:R-:W-:Y:S02]  /*3420*/  HFMA2 R0, -RZ, RZ, 0, 5.9604644775390625e-08 ;  /* 0x00000001ff007431 */ /* 0x002fe400000001ff */
[----:B------:R-:W-:Y:S01]  /*3430*/  IMAD.MOV.U32 R4, RZ, RZ, 0xffff ;  /* 0x0000ffffff047424 */ /* 0x000fe200078e00ff */
[----:B------:R-:W-:Y:S01]  /*3440*/  UPRMT UR4, UR48, 0x654, UR7 ;  /* 0x0000065430047896 */ /* 0x000fe20008000007 */
[----:B--2---:R-:W-:-:S03]  /*3450*/  IMAD.SHL.U32 R5, R6, 0x20, RZ ;  /* 0x0000002006057824 */ /* 0x004fc600078e00ff */
[-C--:B------:R-:W-:Y:S02]  /*3460*/  SHF.L.U32 R4, R4, R6.reuse, RZ ;  /* 0x0000000604047219 */ /* 0x080fe400000006ff */
[----:B------:R-:W-:Y:S01]  /*3470*/  SHF.L.U32 R6, R0, R6, RZ ;  /* 0x0000000600067219 */ /* 0x000fe200000006ff */
[----:B------:R2:W-:Y:S04]  /*3480*/  STS [UR6+0x120], R5 ;  /* 0x00012005ff007988 */ /* 0x0005e80008000806 */
[----:B------:R2:W-:Y:S04]  /*3490*/  ATOMS.OR RZ, [UR5+0x14], R4 ;  /* 0x00001404ffff798c */ /* 0x0005e8000b000005 */
[----:B------:R2:W-:Y:S01]  /*34a0*/  ATOMS.OR RZ, [UR5+0x18], R6 ;  /* 0x00001806ffff798c */ /* 0x0005e2000b000005 */
[----:B------:R-:W-:Y:S03]  /*34b0*/  SYNCS.ARRIVE.TRANS64.RED.A1T0 RZ, [UR4], RZ ;  /* 0x000000ffffff79a7 */ /* 0x000fe60008100404 */
[----:B------:R2:W-:Y:S01]  /*34c0*/  ATOMS.XOR RZ, [UR5+0x10], R0 ;  /* 0x00001000ffff798c */ /* 0x0005e2000b800005 */
[----:B------:R-:W-:Y:S05]  /*34d0*/  BRA `(.L_x_63) ;  /* 0x0000000000107947 */ /* 0x000fea0003800000 */
.L_x_56:
[----:B------:R-:W-:Y:S02]  /*34e0*/  MOV R0, 0xffffffff ;  /* 0xffffffff00007802 */ /* 0x000fe40000000f00 */
[----:B------:R-:W-:-:S03]  /*34f0*/  MOV R4, 0x3520 ;  /* 0x0000352000047802 */ /* 0x000fc60000000f00 */
[----:B------:R1:W-:Y:S04]  /*3500*/  STS [UR6+0x120], R0 ;  /* 0x00012000ff007988 */ /* 0x0003e80008000806 */
[----:B-1---5:R-:W-:Y:S05]  /*3510*/  CALL.REL.NOINC `($__internal_1_$__cuda_sm10x_tcgen05_guardrail_trap_phase_invalid_during_alloc) ;  /* 0x0000005400607944 */ /* 0x022fea0003c00000 */
.L_x_63:
[----:B------:R-:W-:Y:S05]  /*3520*/  WARPSYNC.ALL ;  /* 0x0000000000007948 */ /* 0x000fea0003800000 */
[----:B------:R-:W3:Y:S01]  /*3530*/  S2UR UR4, SR_CgaCtaId ;  /* 0x00000000000479c3 */ /* 0x000ee20000008800 */
[----:B------:R-:W-:Y:S01]  /*3540*/  UMOV UR26, 0x400 ;  /* 0x00000400001a7882 */ /* 0x000fe20000000000 */
[----:B------:R-:W-:-:S06]  /*3550*/  NOP ;  /* 0x0000000000007918 */ /* 0x000fcc0000000000 */
[----:B------:R-:W-:Y:S06]  /*3560*/  BAR.ARV 0x6, 0xa0 ;  /* 0x0182800000007b1d */ /* 0x000fec0000002000 */
[----:B------:R-:W4:Y:S01]  /*3570*/  LDCU UR6, c[0x0][0x38c] ;  /* 0x00007180ff0677ac */ /* 0x000f220008000800 */
[----:B------:R-:W-:Y:S01]  /*3580*/  LOP3.LUT R3, R3, 0xffff, RZ, 0xc0, !PT ;  /* 0x0000ffff03037812 */ /* 0x000fe200078ec0ff */
[----:B-1----:R-:W-:Y:S01]  /*3590*/  IMAD.MOV.U32 R9, RZ, RZ, 0x1 ;  /* 0x00000001ff097424 */ /* 0x002fe200078e00ff */
[----:B------:R-:W-:Y:S01]  /*35a0*/  LOP3.LUT R2, R2, 0xffff, RZ, 0xc0, !PT ;  /* 0x0000ffff02027812 */ /* 0x000fe200078ec0ff */
[----:B------:R-:W-:Y:S01]  /*35b0*/  IMAD.MOV.U32 R8, RZ, RZ, RZ ;  /* 0x000000ffff087224 */ /* 0x000fe200078e00ff */
[----:B------:R-:W-:Y:S01]  /*35c0*/  R2UR UR28, R3 ;  /* 0x00000000031c72ca */ /* 0x000fe200000e0000 */
[----:B------:R-:W-:Y:S01]  /*35d0*/  UMOV UR32, URZ ;  /* 0x000000ff00207c82 */ /* 0x000fe20008000000 */
[----:B------:R-:W-:-:S02]  /*35e0*/  R2UR UR42, R2 ;  /* 0x00000000022a72ca */ /* 0x000fc400000e0000 */
[----:B------:R-:W-:Y:S01]  /*35f0*/  CS2R R2, SRZ ;  /* 0x0000000000027805 */ /* 0x000fe2000001ff00 */
[----:B------:R-:W-:Y:S01]  /*3600*/  UMOV UR23, URZ ;  /* 0x000000ff00177c82 */ /* 0x000fe20008000000 */
[----:B---3--:R-:W-:Y:S01]  /*3610*/  ULEA UR26, UR4, UR26, 0x18 ;  /* 0x0000001a041a7291 */ /* 0x008fe2000f8ec0ff */
[----:B------:R-:W-:Y:S01]  /*3620*/  UMOV UR22, URZ ;  /* 0x000000ff00167c82 */ /* 0x000fe20008000000 */
[----:B------:R-:W-:Y:S02]  /*3630*/  UISETP.NE.AND UP3, UPT, UR47, URZ, UPT ;  /* 0x000000ff2f00728c */ /* 0x000fe4000bf65270 */
[----:B------:R-:W-:Y:S02]  /*3640*/  UIADD3 UR5, UPT, UPT, UR26, 0x4300, URZ ;  /* 0x000043001a057890 */ /* 0x000fe4000fffe0ff */
[----:B------:R-:W-:-:S03]  /*3650*/  UIADD3 UR4, UPT, UPT, UR26, 0xc300, URZ ;  /* 0x0000c3001a047890 */ /* 0x000fc6000fffe0ff */
[----:B--2---:R-:W1:Y:S01]  /*3660*/  LDS R0, [UR26+0x120] ;  /* 0x0001201aff007984 */ /* 0x004e620008000800 */
[----:B----4-:R-:W-:Y:S02]  /*3670*/  UIADD3 UR6, UPT, UPT, UR6, 0x7f, URZ ;  /* 0x0000007f06067890 */ /* 0x010fe4000fffe0ff */
[----:B------:R-:W-:Y:S02]  /*3680*/  USHF.R.U32.HI UR5, URZ, 0x4, UR5 ;  /* 0x00000004ff057899 */ /* 0x000fe40008011605 */
[----:B------:R-:W-:Y:S02]  /*3690*/  USHF.R.S32.HI UR33, URZ, 0x1f, UR6 ;  /* 0x0000001fff217899 */ /* 0x000fe40008011406 */
[----:B------:R-:W-:Y:S02]  /*36a0*/  USHF.R.U32.HI UR4, URZ, 0x4, UR4 ;  /* 0x00000004ff047899 */ /* 0x000fe40008011604 */
[----:B------:R-:W-:Y:S02]  /*36b0*/  ULEA.HI UR33, UR33, UR6, URZ, 0x7 ;  /* 0x0000000621217291 */ /* 0x000fe4000f8f38ff */
[----:B------:R-:W-:-:S02]  /*36c0*/  ULOP3.LUT UR5, UR5, 0x3fff, URZ, 0xc0, !UPT ;  /* 0x00003fff05057892 */ /* 0x000fc4000f8ec0ff */
[----:B------:R-:W-:Y:S02]  /*36d0*/  USHF.R.S32.HI UR33, URZ, 0x7, UR33 ;  /* 0x00000007ff217899 */ /* 0x000fe40008011421 */
[----:B------:R-:W-:Y:S02]  /*36e0*/  ULOP3.LUT UR30, UR4, 0x3fff, URZ, 0xc0, !UPT ;  /* 0x00003fff041e7892 */ /* 0x000fe4000f8ec0ff */
[----:B------:R-:W-:Y:S01]  /*36f0*/  UISETP.LT.AND UP0, UPT, UR33, 0x1, UPT ;  /* 0x000000012100788c */ /* 0x000fe2000bf01270 */
[----:B------:R-:W-:Y:S01]  /*3700*/  UMOV UR40, 0x0 ;  /* 0x0000000000287882 */ /* 0x000fe20000000000 */
[----:B------:R-:W-:Y:S01]  /*3710*/  UMOV UR41, 0x82004a0 ;  /* 0x082004a000297882 */ /* 0x000fe20000000000 */
[----:B------:R-:W-:Y:S02]  /*3720*/  ULOP3.LUT UR29, UR5, 0x10000, URZ, 0xfc, !UPT ;  /* 0x00010000051d7892 */ /* 0x000fe4000f8efcff */
[----:B------:R-:W-:Y:S02]  /*3730*/  ULOP3.LUT UR30, UR30, 0x10000, URZ, 0xfc, !UPT ;  /* 0x000100001e1e7892 */ /* 0x000fe4000f8efcff */
[----:B------:R-:W-:Y:S01]  /*3740*/  USEL UR43, UR33, 0x1, !UP0 ;  /* 0x00000001212b7887 */ /* 0x000fe2000c000000 */
[----:B------:R-:W-:Y:S01]  /*3750*/  UMOV UR38, 0x0 ;  /* 0x0000000000267882 */ /* 0x000fe20000000000 */
[----:B------:R-:W-:Y:S01]  /*3760*/  UMOV UR39, 0x82004a0 ;  /* 0x082004a000277882 */ /* 0x000fe20000000000 */
[----:B------:R-:W-:Y:S01]  /*3770*/  UMOV UR36, 0x0 ;  /* 0x0000000000247882 */ /* 0x000fe20000000000 */
[----:B------:R-:W-:Y:S01]  /*3780*/  UMOV UR37, 0x82004a0 ;  /* 0x082004a000257882 */ /* 0x000fe20000000000 */
[----:B------:R-:W-:Y:S01]  /*3790*/  UMOV UR34, 0x0 ;  /* 0x0000000000227882 */ /* 0x000fe20000000000 */
[----:B------:R-:W-:Y:S01]  /*37a0*/  UMOV UR35, 0x82004a0 ;  /* 0x082004a000237882 */ /* 0x000fe20000000000 */
[----:B-1----:R-:W-:-:S15]  /*37b0*/  R2UR UR44, R0 ;  /* 0x00000000002c72ca */ /* 0x002fde00000e0000 */
.L_x_74:
[C---:B------:R-:W-:Y:S02]  /*37c0*/  LEA R0, R8.reuse, UR26, 0x3 ;  /* 0x0000001a08007c11 */ /* 0x040fe4000f8e18ff */
[----:B------:R-:W-:Y:S02]  /*37d0*/  SHF.L.U32 R4, R3, 0x1f, RZ ;  /* 0x0000001f03047819 */ /* 0x000fe400000006ff */
[----:B------:R-:W-:Y:S02]  /*37e0*/  LEA R5, R8, UR26, 0x4 ;  /* 0x0000001a08057c11 */ /* 0x000fe4000f8e20ff */
[----:B------:R-:W1:Y:S02]  /*37f0*/  SYNCS.PHASECHK.TRANS64.TRYWAIT P0, [R0+URZ+0x70], R4 ;  /* 0x00007004000075a7 */ /* 0x000e6400080011ff */
[----:B-1-3--:R-:W-:Y:S05]  /*3800*/  @!P0 BRA `(.L_x_67) ;  /* 0x0000004c00308947 */ /* 0x00afea0003800000 */
.L_x_141:
[----:B-1----:R-:W1:Y:S01]  /*3810*/  LDS.128 R4, [R5+0x100] ;  /* 0x0001000005047984 */ /* 0x002e620000000c00 */
[----:B------:R-:W-:Y:S02]  /*3820*/  VIADD R0, R0, 0x80 ;  /* 0x0000008000007836 */ /* 0x000fe40000000000 */
[----:B------:R-:W-:Y:S01]  /*3830*/  VIADD R8, R8, 0x1 ;  /* 0x0000000108087836 */ /* 0x000fe20000000000 */
[----:B------:R-:W-:Y:S01]  /*3840*/  @!PT LDS RZ, [RZ] ;  /* 0x00000000fffff984 */ /* 0x000fe20000000800 */
[----:B------:R-:W-:Y:S01]  /*3850*/  @!PT LDS RZ, [RZ] ;  /* 0x00000000fffff984 */ /* 0x000fe20000000800 */
[----:B------:R-:W-:Y:S01]  /*3860*/  @!PT LDS RZ, [RZ] ;  /* 0x00000000fffff984 */ /* 0x000fe20000000800 */
[----:B------:R-:W-:Y:S01]  /*3870*/  @!PT LDS RZ, [RZ] ;  /* 0x00000000fffff984 */ /* 0x000fe20000000800 */
[----:B------:R2:W-:Y:S06]  /*3880*/  MEMBAR.ALL.CTA ;  /* 0x0000000000007992 */ /* 0x0005ec0000008000 */
[----:B--2---:R-:W2:Y:S01]  /*3890*/  FENCE.VIEW.ASYNC.S ;  /* 0x00000000000073c6 */ /* 0x004ea20000000000 */
[----:B------:R-:W-:-:S04]  /*38a0*/  PRMT R0, RZ, 0x654, R0 ;  /* 0x00000654ff007816 */ /* 0x000fc80000000000 */
[----:B--2---:R2:W-:Y:S01]  /*38b0*/  SYNCS.ARRIVE.TRANS64.RED.A1T0 RZ, [R0+URZ], RZ ;  /* 0x000000ff00ff79a7 */ /* 0x0045e200081004ff */
[----:B-1----:R-:W-:Y:S01]  /*38c0*/  LOP3.LUT P1, RZ, R6, 0x1, RZ, 0xc0, !PT ;  /* 0x0000000106ff7812 */ /* 0x002fe2000782c0ff */
[----:B--2---:R-:W-:-:S12]  /*38d0*/  BRA.U UP3, `(.L_x_68) ;  /* 0x0000000503087547 */ /* 0x004fd8000b800000 */
[----:B------:R-:W1:Y:S01]  /*38e0*/  LDCU UR4, c[0x0][0x38c] ;  /* 0x00007180ff0477ac */ /* 0x000e620008000800 */
[----:B------:R-:W-:Y:S02]  /*38f0*/  PLOP3.LUT P2, PT, PT, PT, PT, 0x80, 0x8 ;  /* 0x000000000008781c */ /* 0x000fe40003f4f070 */
[----:B------:R-:W-:Y:S01]  /*3900*/  SHF.L.U32 R4, R9, 0x1f, RZ ;  /* 0x0000001f09047819 */ /* 0x000fe200000006ff */
[----:B------:R-:W-:Y:S02]  /*3910*/  ULEA UR31, UR32, UR26, 0x3 ;  /* 0x0000001a201f7291 */ /* 0x000fe4000f8e18ff */
[----:B------:R-:W-:Y:S02]  /*3920*/  ULEA UR11, UR32, UR44, 0x6 ;  /* 0x0000002c200b7291 */ /* 0x000fe4000f8e30ff */
[----:B-1----:R-:W-:-:S06]  /*3930*/  UISETP.GE.AND UP0, UPT, UR4, 0x1, UPT ;  /* 0x000000010400788c */ /* 0x002fcc000bf06270 */
[----:B------:R-:W-:-:S05]  /*3940*/  PLOP3.LUT P0, PT, PT, PT, UP0, 0x80, 0x8 ;  /* 0x000000000008781c */ /* 0x000fca0003f0f008 */
[----:B------:R-:W-:-:S08]  /*3950*/  @UP0 ULEA UR4, UR23, UR26, 0x3 ;  /* 0x0000001a17040291 */ /* 0x000fd0000f8e18ff */
[----:B------:R-:W-:-:S04]  /*3960*/  @P0 SHF.L.U32 R0, R2, 0x1f, RZ ;  /* 0x0000001f02000819 */ /* 0x000fc800000006ff */
[----:B------:R1:W2:Y:S01]  /*3970*/  @P0 SYNCS.PHASECHK.TRANS64.TRYWAIT P2, [UR4], R0 ;  /* 0x00000000ff0005a7 */ /* 0x0002a20008041104 */
[----:B------:R-:W3:Y:S02]  /*3980*/  SYNCS.PHASECHK.TRANS64.TRYWAIT P0, [UR31+0xb0], R4 ;  /* 0x0000b004ff0075a7 */ /* 0x000ee4000800111f */
[----:B-123--:R-:W-:Y:S05]  /*3990*/  @!P0 BRA `(.L_x_69) ;  /* 0x0000004800e08947 */ /* 0x00efea0003800000 */
.L_x_143:
[----:B------:R-:W-:Y:S01]  /*39a0*/  UMOV UR27, UR22 ;  /* 0x00000016001b7c82 */ /* 0x000fe20008000000 */
[----:B------:R-:W-:Y:S05]  /*39b0*/  BRA.U !UP0, `(.L_x_70) ;  /* 0x0000000108c07547 */ /* 0x000fea000b800000 */
[----:B------:R-:W-:Y:S02]  /*39c0*/  UIADD3 UR27, UPT, UPT, UR43, UR22, URZ ;  /* 0x000000162b1b7290 */ /* 0x000fe4000fffe0ff */
[----:B------:R-:W-:Y:S01]  /*39d0*/  UPLOP3.LUT UP2, UPT, UPT, UPT, UPT, 0x40, 0x4 ;  /* 0x000000000004789c */ /* 0x000fe20003f4e870 */
[----:B------:R-:W-:Y:S01]  /*39e0*/  UMOV UR24, UR33 ;  /* 0x0000002100187c82 */ /* 0x000fe20008000000 */
[----:B------:R-:W-:-:S09]  /*39f0*/  UMOV UR10, UR23 ;  /* 0x00000017000a7c82 */ /* 0x000fd20008000000 */
.L_x_73:
[----:B--2---:R-:W-:Y:S01]  /*3a00*/  ULEA UR5, UR10, UR26, 0x3 ;  /* 0x0000001a0a057291 */ /* 0x004fe2000f8e18ff */
[----:B---3--:R-:W-:Y:S11]  /*3a10*/  @P2 BRA `(.L_x_71) ;  /* 0x00000000000c2947 */ /* 0x008ff60003800000 */
[----:B-1----:R-:W-:Y:S04]  /*3a20*/  SHF.L.U32 R4, R2, 0x1f, RZ ;  /* 0x0000001f02047819 */ /* 0x002fe800000006ff */
[----:B------:R-:W1:Y:S02]  /*3a30*/  SYNCS.PHASECHK.TRANS64.TRYWAIT P0, [UR5], R4 ;  /* 0x00000004ff0075a7 */ /* 0x000e640008001105 */
[----:B-1----:R-:W-:Y:S05]  /*3a40*/  @!P0 BRA `(.L_x_72) ;  /* 0x0000004800cc8947 */ /* 0x002fea0003800000 */
.L_x_71:
[----:B------:R-:W-:Y:S01]  /*3a50*/  UISETP.NE.AND UP0, UPT, UR24, 0x1, UPT ;  /* 0x000000011800788c */ /* 0x000fe2000bf05270 */
[----:B------:R-:W-:Y:S01]  /*3a60*/  PLOP3.LUT P2, PT, PT, PT, PT, 0x80, 0x8 ;  /* 0x000000000008781c */ /* 0x000fe20003f4f070 */
[----:B------:R-:W-:Y:S02]  /*3a70*/  UIADD3 UR4, UPT, UPT, UR10, 0x1, URZ ;  /* 0x000000010a047890 */ /* 0x000fe4000fffe0ff */
[----:B------:R-:W-:Y:S02]  /*3a80*/  UIADD3 UR25, UPT, UPT, UR5, 0x20, URZ ;  /* 0x0000002005197890 */ /* 0x000fe4000fffe0ff */
[----:B------:R-:W-:Y:S01]  /*3a90*/  UISETP.NE.AND UP1, UPT, UR4, 0x4, UPT ;  /* 0x000000040400788c */ /* 0x000fe2000bf25270 */
[----:B------:R-:W-:Y:S01]  /*3aa0*/  PLOP3.LUT P0, PT, PT, PT, UP0, 0x80, 0x8 ;  /* 0x000000000008781c */ /* 0x000fe20003f0f008 */
[----:B------:R-:W-:Y:S02]  /*3ab0*/  UIADD3 UR22, UPT, UPT, UR22, 0x1, URZ ;  /* 0x0000000116167890 */ /* 0x000fe4000fffe0ff */
[----:B------:R-:W-:Y:S02]  /*3ac0*/  USEL UR6, URZ, 0x1, UP1 ;  /* 0x00000001ff067887 */ /* 0x000fe40008800000 */
[----:B------:R-:W-:Y:S02]  /*3ad0*/  USEL UR23, UR4, URZ, UP1 ;  /* 0x000000ff04177287 */ /* 0x000fe40008800000 */
[----:B------:R-:W-:Y:S02]  /*3ae0*/  UIADD3 UR24, UPT, UPT, UR24, -0x1, URZ ;  /* 0xffffffff18187890 */ /* 0x000fe4000fffe0ff */
[----:B------:R-:W-:Y:S01]  /*3af0*/  @UP0 ULEA UR4, UR23, UR26, 0x3 ;  /* 0x0000001a17040291 */ /* 0x000fe2000f8e18ff */
[----:B------:R-:W-:Y:S01]  /*3b00*/  LOP3.LUT R2, R2, UR6, RZ, 0x3c, !PT ;  /* 0x0000000602027c12 */ /* 0x000fe2000f8e3cff */
[----:B------:R-:W-:Y:S02]  /*3b10*/  ULEA UR6, UR10, UR30, 0x9 ;  /* 0x0000001e0a067291 */ /* 0x000fe4000f8e48ff */
[----:B------:R-:W-:Y:S01]  /*3b20*/  UISETP.NE.AND UP0, UPT, UR22, UR27, UPT ;  /* 0x0000001b1600728c */ /* 0x000fe2000bf05270 */
[----:B-1----:R-:W-:Y:S01]  /*3b30*/  @P0 SHF.L.U32 R0, R2, 0x1f, RZ ;  /* 0x0000001f02000819 */ /* 0x002fe200000006ff */
[----:B------:R-:W-:Y:S02]  /*3b40*/  UIADD3 UR20, UPT, UPT, UR6, 0x2, URZ ;  /* 0x0000000206147890 */ /* 0x000fe4000fffe0ff */
[----:B------:R-:W-:Y:S01]  /*3b50*/  UIADD3 UR16, UPT, UPT, UR6, 0x4, URZ ;  /* 0x0000000406107890 */ /* 0x000fe2000fffe0ff */
[----:B------:R2:W3:Y:S01]  /*3b60*/  @P0 SYNCS.PHASECHK.TRANS64.TRYWAIT P2, [UR4], R0 ;  /* 0x00000000ff0005a7 */ /* 0x0004e20008041104 */
[----:B------:R-:W-:Y:S02]  /*3b70*/  ULEA UR4, UR10, UR29, 0x9 ;  /* 0x0000001d0a047291 */ /* 0x000fe4000f8e48ff */
[----:B------:R-:W-:Y:S02]  /*3b80*/  UIADD3 UR12, UPT, UPT, UR6, 0x6, URZ ;  /* 0x00000006060c7890 */ /* 0x000fe4000fffe0ff */
[----:B------:R-:W-:Y:S02]  /*3b90*/  UIADD3 UR18, UPT, UPT, UR4, 0x2, URZ ;  /* 0x0000000204127890 */ /* 0x000fe4000fffe0ff */
[----:B------:R-:W-:Y:S02]  /*3ba0*/  UIADD3 UR14, UPT, UPT, UR4, 0x4, URZ ;  /* 0x00000004040e7890 */ /* 0x000fe4000fffe0ff */
[----:B------:R-:W-:Y:S01]  /*3bb0*/  UIADD3 UR8, UPT, UPT, UR4, 0x6, URZ ;  /* 0x0000000604087890 */ /* 0x000fe2000fffe0ff */
[----:B------:R-:W-:Y:S01]  /*3bc0*/  UMOV UR7, 0x40004040 ;  /* 0x4000404000077882 */ /* 0x000fe20000000000 */
[----:B------:R-:W-:Y:S01]  /*3bd0*/  UMOV UR5, 0x40004040 ;  /* 0x4000404000057882 */ /* 0x000fe20000000000 */
[----:B------:R-:W-:Y:S01]  /*3be0*/  UMOV UR21, 0x40004040 ;  /* 0x4000404000157882 */ /* 0x000fe20000000000 */
[----:B------:R2:W-:Y:S01]  /*3bf0*/  UTCIMMA.2CTA gdesc[UR4], gdesc[UR6], tmem[UR11], tmem[UR40], idesc[UR41], UP2 ;  /* 0x00ff2806040075ea */ /* 0x0005e2000920010b */
[----:B------:R-:W-:Y:S01]  /*3c00*/  UPLOP3.LUT UP2, UPT, UPT, UPT, UPT, 0x80, 0x8 ;  /* 0x000000000008789c */ /* 0x000fe20003f4f070 */
[----:B------:R-:W-:Y:S01]  /*3c10*/  UMOV UR19, 0x40004040 ;  /* 0x4000404000137882 */ /* 0x000fe20000000000 */
[----:B------:R-:W-:Y:S01]  /*3c20*/  UMOV UR17, 0x40004040 ;  /* 0x4000404000117882 */ /* 0x000fe20000000000 */
[----:B------:R2:W-:Y:S01]  /*3c30*/  UTCIMMA.2CTA gdesc[UR18], gdesc[UR20], tmem[UR11], tmem[UR38], idesc[UR39], UPT ;  /* 0x00ff2614120075ea */ /* 0x0005e2000ba0010b */
[----:B------:R-:W-:Y:S01]  /*3c40*/  UMOV UR15, 0x40004040 ;  /* 0x40004040000f7882 */ /* 0x000fe20000000000 */
[----:B------:R-:W-:Y:S01]  /*3c50*/  UMOV UR13, 0x40004040 ;  /* 0x40004040000d7882 */ /* 0x000fe20000000000 */
[----:B------:R-:W-:Y:S01]  /*3c60*/  UMOV UR9, 0x40004040 ;  /* 0x4000404000097882 */ /* 0x000fe20000000000 */
[----:B------:R2:W-:Y:S01]  /*3c70*/  UTCIMMA.2CTA gdesc[UR14], gdesc[UR16], tmem[UR11], tmem[UR36], idesc[UR37], UPT ;  /* 0x00ff24100e0075ea */ /* 0x0005e2000ba0010b */
[----:B------:R2:W-:Y:S01]  /*3c80*/  UTCIMMA.2CTA gdesc[UR8], gdesc[UR12], tmem[UR11], tmem[UR34], idesc[UR35], UPT ;  /* 0x00ff220c080075ea */ /* 0x0005e2000ba0010b */
[----:B------:R2:W-:Y:S01]  /*3c90*/  UTCBAR.2CTA.MULTICAST [UR25], URZ, UR28 ;  /* 0x000000ff190073e9 */ /* 0x0005e2000820081c */
[----:B------:R-:W-:Y:S01]  /*3ca0*/  UMOV UR10, UR23 ;  /* 0x00000017000a7c82 */ /* 0x000fe20008000000 */
[----:B------:R-:W-:Y:S05]  /*3cb0*/  BRA.U UP0, `(.L_x_73) ;  /* 0xfffffffd00507547 */ /* 0x000fea000b83ffff */
.L_x_70:
[----:B--2---:R-:W-:Y:S01]  /*3cc0*/  UIADD3 UR4, UPT, UPT, UR31, 0x90, URZ ;  /* 0x000000901f047890 */ /* 0x004fe2000fffe0ff */
[----:B------:R-:W-:-:S08]  /*3cd0*/  UMOV UR22, UR27 ;  /* 0x0000001b00167c82 */ /* 0x000fd00008000000 */
[----:B------:R2:W-:Y:S01]  /*3ce0*/  UTCBAR.2CTA.MULTICAST [UR4], URZ, UR42 ;  /* 0x000000ff040073e9 */ /* 0x0005e2000820082a */
[----:B------:R-:W-:Y:S02]  /*3cf0*/  NOP ;  /* 0x0000000000007918 */ /* 0x000fe40000000000 */
.L_x_68:
[----:B--2---:R-:W-:Y:S01]  /*3d00*/  UIADD3 UR4, UPT, UPT, UR32, 0x1, URZ ;  /* 0x0000000120047890 */ /* 0x004fe2000fffe0ff */
[----:B------:R-:W-:-:S03]  /*3d10*/  ISETP.NE.AND P0, PT, R8, 0x2, PT ;  /* 0x000000020800780c */ /* 0x000fc60003f05270 */
[----:B------:R-:W-:Y:S01]  /*3d20*/  UISETP.NE.AND UP0, UPT, UR4, 0x4, UPT ;  /* 0x000000040400788c */ /* 0x000fe2000bf05270 */
[----:B-1----:R-:W-:Y:S02]  /*3d30*/  SEL R0, RZ, 0x1, P0 ;  /* 0x00000001ff007807 */ /* 0x002fe40000000000 */
[----:B------:R-:W-:Y:S01]  /*3d40*/  SEL R8, R8, RZ, P0 ;  /* 0x000000ff08087207 */ /* 0x000fe20000000000 */
[----:B------:R-:W-:Y:S01]  /*3d50*/  USEL UR5, URZ, 0x1, UP0 ;  /* 0x00000001ff057887 */ /* 0x000fe20008000000 */
[----:B------:R-:W-:Y:S01]  /*3d60*/  LOP3.LUT R3, R3, R0, RZ, 0x3c, !PT ;  /* 0x0000000003037212 */ /* 0x000fe200078e3cff */
[----:B------:R-:W-:-:S04]  /*3d70*/  USEL UR32, UR4, URZ, UP0 ;  /* 0x000000ff04207287 */ /* 0x000fc80008000000 */
[----:B------:R-:W-:Y:S01]  /*3d80*/  LOP3.LUT R9, R9, UR5, RZ, 0x3c, !PT ;  /* 0x0000000509097c12 */ /* 0x000fe2000f8e3cff */
[----:B------:R-:W-:Y:S07]  /*3d90*/  @P1 BRA `(.L_x_74) ;  /* 0xfffffff800881947 */ /* 0x000fee000383ffff */
[----:B------:R-:W1:Y:S01]  /*3da0*/  S2UR UR8, SR_CgaCtaId ;  /* 0x00000000000879c3 */ /* 0x000e620000008800 */
[----:B------:R-:W-:Y:S01]  /*3db0*/  ELECT P0, URZ, PT ;  /* 0x0000000000ff782f */ /* 0x000fe20003800000 */
[----:B------:R-:W-:Y:S01]  /*3dc0*/  HFMA2 R0, -RZ, RZ, 0, 5.9604644775390625e-08 ;  /* 0x00000001ff007431 */ /* 0x000fe200000001ff */
[----:B------:R-:W-:-:S05]  /*3dd0*/  UMOV UR4, 0x40 ;  /* 0x0000004000047882 */ /* 0x000fca0000000000 */
[----:B------:R-:W-:Y:S01]  /*3de0*/  UVIRTCOUNT.DEALLOC.SMPOOL 0x80 ;  /* 0x000000800000784c */ /* 0x000fe20000000000 */
[----:B------:R-:W-:Y:S02]  /*3df0*/  UISETP.NE.AND UP1, UPT, UR47, URZ, UPT ;  /* 0x000000ff2f00728c */ /* 0x000fe4000bf25270 */
[----:B-1----:R-:W-:-:S09]  /*3e00*/  ULEA UR8, UR8, UR4, 0x18 ;  /* 0x0000000408087291 */ /* 0x002fd2000f8ec0ff */
[----:B------:R1:W-:Y:S01]  /*3e10*/  @P0 STS.U8 [UR8+0x1c], R0 ;  /* 0x00001c00ff000988 */ /* 0x0003e20008000008 */
[----:B------:R-:W-:Y:S05]  /*3e20*/  BRA.U UP1, `(.L_x_75) ;  /* 0x0000000101a07547 */ /* 0x000fea000b800000 */
[----:B------:R-:W-:Y:S01]  /*3e30*/  UIADD3 UR7, UPT, UPT, UR26, 0xb0, URZ ;  /* 0x000000b01a077890 */ /* 0x000fe2000fffe0ff */
[----:B------:R-:W-:-:S03]  /*3e40*/  SHF.L.U32 R2, R9, 0x1f, RZ ;  /* 0x0000001f09027819 */ /* 0x000fc600000006ff */
[----:B------:R-:W-:-:S09]  /*3e50*/  ULEA UR4, UR32, UR7, 0x3 ;  /* 0x0000000720047291 */ /* 0x000fd2000f8e18ff */
[----:B------:R-:W2:Y:S02]  /*3e60*/  SYNCS.PHASECHK.TRANS64.TRYWAIT P0, [UR4], R2 ;  /* 0x00000002ff0075a7 */ /* 0x000ea40008001104 */
[----:B--2---:R-:W-:Y:S05]  /*3e70*/  @!P0 BRA `(.L_x_76) ;  /* 0x0000004400d88947 */ /* 0x004fea0003800000 */
.L_x_146:
        /* <DEDUP_REMOVED lines=9> */
.L_x_148:
        /* <DEDUP_REMOVED lines=9> */
.L_x_150:
[----:B------:R-:W-:-:S04]  /*3fa0*/  UIADD3 UR4, UPT, UPT, UR4, 0x1, URZ ;  /* 0x0000000104047890 */ /* 0x000fc8000fffe0ff */
[----:B------:R-:W-:-:S04]  /*3fb0*/  UISETP.NE.AND UP0, UPT, UR4, 0x4, UPT ;  /* 0x000000040400788c */ /* 0x000fc8000bf05270 */
[----:B------:R-:W-:Y:S02]  /*3fc0*/  USEL UR5, URZ, 0x1, UP0 ;  /* 0x00000001ff057887 */ /* 0x000fe40008000000 */
[----:B------:R-:W-:-:S04]  /*3fd0*/  USEL UR4, UR4, URZ, UP0 ;  /* 0x000000ff04047287 */ /* 0x000fc80008000000 */
[----:B------:R-:W-:Y:S01]  /*3fe0*/  ULEA UR4, UR4, UR7, 0x3 ;  /* 0x0000000704047291 */ /* 0x000fe2000f8e18ff */
[----:B------:R-:W-:-:S04]  /*3ff0*/  LOP3.LUT R2, R2, UR5, RZ, 0x3c, !PT ;  /* 0x0000000502027c12 */ /* 0x000fc8000f8e3cff */
[----:B------:R-:W-:Y:S01]  /*4000*/  SHF.L.U32 R2, R2, 0x1f, RZ ;  /* 0x0000001f02027819 */ /* 0x000fe200000006ff */
[----:B-1----:R-:W-:-:S04]  /*4010*/  IMAD.U32 R0, RZ, RZ, UR4 ;  /* 0x00000004ff007e24 */ /* 0x002fc8000f8e00ff */
[----:B------:R1:W2:Y:S03]  /*4020*/  SYNCS.PHASECHK.TRANS64.TRYWAIT P0, [R0+URZ], R2 ;  /* 0x00000002000075a7 */ /* 0x0002a600080011ff */
[----:B--2---:R-:W-:Y:S05]  /*4030*/  @!P0 NANOSLEEP.SYNCS 0x989680 ;  /* 0x009896800000895d */ /* 0x004fea0003900000 */
[----:B------:R-:W2:Y:S02]  /*4040*/  @!P0 SYNCS.PHASECHK.TRANS64 P0, [R0+URZ], R2 ;  /* 0x00000002000085a7 */ /* 0x000ea400080010ff */
[----:B--2---:R-:W-:Y:S05]  /*4050*/  @P0 BRA `(.L_x_79) ;  /* 0x0000000000200947 */ /* 0x004fea0003800000 */
.L_x_80:
[----:B--2---:R2:W4:Y:S02]  /*4060*/  SYNCS.PHASECHK.TRANS64.TRYWAIT P0, [R0+URZ], R2 ;  /* 0x00000002000075a7 */ /* 0x00452400080011ff */
[----:B----4-:R-:W-:Y:S05]  /*4070*/  @!P0 NANOSLEEP.SYNCS 0x989680 ;  /* 0x009896800000895d */ /* 0x010fea0003900000 */
[----:B------:R-:W4:Y:S02]  /*4080*/  @!P0 SYNCS.PHASECHK.TRANS64 P0, [R0+URZ], R2 ;  /* 0x00000002000085a7 */ /* 0x000f2400080010ff */
[----:B----4-:R-:W-:Y:S05]  /*4090*/  @!P0 BRA `(.L_x_80) ;  /* 0xfffffffc00f08947 */ /* 0x010fea000383ffff */
[----:B------:R-:W-:Y:S05]  /*40a0*/  BRA `(.L_x_79) ;  /* 0x00000000000c7947 */ /* 0x000fea0003800000 */
.L_x_75:
[----:B------:R-:W-:-:S04]  /*40b0*/  UIADD3 UR4, UPT, UPT, UR26, 0xf0, URZ ;  /* 0x000000f01a047890 */ /* 0x000fc8000fffe0ff */
[----:B------:R-:W-:-:S09]  /*40c0*/  UPRMT UR4, UR48, 0x654, UR4 ;  /* 0x0000065430047896 */ /* 0x000fd20008000004 */
[----:B------:R-:W-:Y:S03]  /*40d0*/  SYNCS.ARRIVE.TRANS64.RED.A1T0 RZ, [UR4], RZ ;  /* 0x000000ffffff79a7 */ /* 0x000fe60008100404 */
.L_x_79:
[----:B-12---:R-:W-:Y:S01]  /*40e0*/  SHF.L.U32 R2, RZ, 0x1f, RZ ;  /* 0x0000001fff027819 */ /* 0x006fe200000006ff */
[----:B------:R-:W-:Y:S01]  /*40f0*/  UIADD3 UR4, UPT, UPT, UR26, 0xf0, URZ ;  /* 0x000000f01a047890 */ /* 0x000fe2000fffe0ff */
[----:B------:R-:W-:Y:S02]  /*4100*/  PLOP3.LUT P0, PT, PT, PT, UP1, 0x80, 0x8 ;  /* 0x000000000008781c */ /* 0x000fe40003f0f018 */
[----:B------:R-:W1:Y:S02]  /*4110*/  SYNCS.PHASECHK.TRANS64.TRYWAIT P1, [UR26+0xf0], R2 ;  /* 0x0000f002ff0075a7 */ /* 0x000e64000802111a */
[----:B-1----:R-:W-:Y:S09]  /*4120*/  @!P1 BRA `(.L_x_81) ;  /* 0x0000004400749947 */ /* 0x002ff20003800000 */
.L_x_152:
[----:B------:R-:W-:Y:S01]  /*4130*/  @!UP1 UPRMT UR4, UR48, 0x654, UR4 ;  /* 0x0000065430049896 */ /* 0x000fe20008000004 */
[----:B------:R-:W-:Y:S01]  /*4140*/  UMOV UR5, 0xffff ;  /* 0x0000ffff00057882 */ /* 0x000fe20000000000 */
[----:B------:R-:W-:-:S07]  /*4150*/  UMOV UR6, 0x1 ;  /* 0x0000000100067882 */ /* 0x000fce0000000000 */
[----:B------:R-:W-:Y:S01]  /*4160*/  @!P0 SYNCS.ARRIVE.TRANS64.RED.A1T0 RZ, [UR4], RZ ;  /* 0x000000ffffff89a7 */ /* 0x000fe20008100404 */
[----:B------:R-:W-:Y:S01]  /*4170*/  NOP ;  /* 0x0000000000007918 */ /* 0x000fe20000000000 */
[----:B-1----:R-:W1:Y:S01]  /*4180*/  LDS R0, [UR8+0x14] ;  /* 0x00001408ff007984 */ /* 0x002e620008000800 */
[----:B------:R-:W-:-:S04]  /*4190*/  ULOP3.LUT UR4, UR44, 0xffff, URZ, 0xc0, !UPT ;  /* 0x0000ffff2c047892 */ /* 0x000fc8000f8ec0ff */
[----:B------:R-:W-:-:S04]  /*41a0*/  USHF.R.U32.HI UR4, URZ, 0x5, UR4 ;  /* 0x00000005ff047899 */ /* 0x000fc80008011604 */
[----:B------:R-:W-:Y:S02]  /*41b0*/  USHF.L.U32 UR5, UR5, UR4, URZ ;  /* 0x0000000405057299 */ /* 0x000fe400080006ff */
[----:B------:R-:W-:-:S04]  /*41c0*/  USHF.L.U32 UR4, UR6, UR4, URZ ;  /* 0x0000000406047299 */ /* 0x000fc800080006ff */
[----:B-1----:R-:W-:-:S04]  /*41d0*/  LOP3.LUT R0, R0, UR5, RZ, 0xc0, !PT ;  /* 0x0000000500007c12 */ /* 0x002fc8000f8ec0ff */
[----:B------:R-:W-:-:S13]  /*41e0*/  ISETP.NE.AND P0, PT, R0, UR5, PT ;  /* 0x0000000500007c0c */ /* 0x000fda000bf05270 */
[----:B------:R-:W-:Y:S05]  /*41f0*/  @P0 BRA `(.L_x_82) ;  /* 0x0000000000580947 */ /* 0x000fea0003800000 */
[----:B------:R-:W1:Y:S02]  /*4200*/  LDS R0, [UR8+0x18] ;  /* 0x00001808ff007984 */ /* 0x000e640008000800 */
[----:B-1----:R-:W-:-:S04]  /*4210*/  LOP3.LUT R0, R0, UR4, RZ, 0xc0, !PT ;  /* 0x0000000400007c12 */ /* 0x002fc8000f8ec0ff */
[----:B------:R-:W-:-:S13]  /*4220*/  ISETP.NE.AND P0, PT, R0, UR4, PT ;  /* 0x0000000400007c0c */ /* 0x000fda000bf05270 */
[----:B------:R-:W-:Y:S05]  /*4230*/  @P0 BRA `(.L_x_83) ;  /* 0x00000000003c0947 */ /* 0x000fea0003800000 */
[----:B------:R-:W1:Y:S01]  /*4240*/  S2R R2, SR_LANEID ;  /* 0x0000000000027919 */ /* 0x000e620000000000 */
[----:B------:R-:W-:-:S06]  /*4250*/  ULOP3.LUT UR5, URZ, UR5, URZ, 0x33, !UPT ;  /* 0x00000005ff057292 */ /* 0x000fcc000f8e33ff */
[----:B------:R-:W-:-:S04]  /*4260*/  IMAD.U32 R0, RZ, RZ, UR5 ;  /* 0x00000005ff007e24 */ /* 0x000fc8000f8e00ff */
[----:B------:R2:W4:Y:S02]  /*4270*/  REDUX UR7, R0 ;  /* 0x00000000000773c4 */ /* 0x0005240000000000 */
[----:B------:R1:W-:Y:S01]  /*4280*/  UTCATOMSWS.AND URZ, UR5 ;  /* 0x0000000500ff79e3 */ /* 0x0003e20008000000 */
[----:B--2---:R-:W-:Y:S01]  /*4290*/  LOP3.LUT R0, RZ, UR4, RZ, 0x33, !PT ;  /* 0x00000004ff007c12 */ /* 0x004fe2000f8e33ff */
[----:B------:R-:W-:Y:S02]  /*42a0*/  VOTEU.ANY UR4, UPT, PT ;  /* 0x0000000000047886 */ /* 0x000fe400038e0100 */
[----:B------:R-:W-:Y:S02]  /*42b0*/  UFLO.U32 UR4, UR4 ;  /* 0x00000004000472bd */ /* 0x000fe400080e0000 */
[----:B------:R-:W2:Y:S04]  /*42c0*/  REDUX UR6, R0 ;  /* 0x00000000000673c4 */ /* 0x000ea80000000000 */
[----:B-1----:R-:W-:-:S02]  /*42d0*/  ISETP.EQ.U32.AND P0, PT, R2, UR4, PT ;  /* 0x0000000402007c0c */ /* 0x002fc4000bf02070 */
[----:B----4-:R-:W-:-:S11]  /*42e0*/  MOV R2, UR7 ;  /* 0x0000000700027c02 */ /* 0x010fd60008000f00 */
[----:B------:R1:W-:Y:S01]  /*42f0*/  @P0 ATOMS.AND RZ, [UR8+0x14], R2 ;  /* 0x00001402ffff098c */ /* 0x0003e2000a800008 */
[----:B--2---:R-:W-:-:S05]  /*4300*/  IMAD.U32 R0, RZ, RZ, UR6 ;  /* 0x00000006ff007e24 */ /* 0x004fca000f8e00ff */
[----:B------:R1:W-:Y:S01]  /*4310*/  @P0 ATOMS.AND RZ, [UR8+0x18], R0 ;  /* 0x00001800ffff098c */ /* 0x0003e2000a800008 */
[----:B------:R-:W-:Y:S05]  /*4320*/  BRA `(.L_x_84) ;  /* 0x0000000000147947 */ /* 0x000fea0003800000 */
.L_x_83:
[----:B------:R-:W-:Y:S02]  /*4330*/  MOV R2, 0x4350 ;  /* 0x0000435000027802 */ /* 0x000fe40000000f00 */
[----:B---3-5:R-:W-:Y:S05]  /*4340*/  CALL.REL.NOINC `($__internal_0_$__cuda_sm10x_tcgen05_guardrail_trap_col_being_dealloced_not_returned_by_alloc) ;  /* 0x0000004400c87944 */ /* 0x028fea0003c00000 */
[----:B------:R-:W-:Y:S05]  /*4350*/  BRA `(.L_x_84) ;  /* 0x0000000000087947 */ /* 0x000fea0003800000 */
.L_x_82:
[----:B------:R-:W-:Y:S02]  /*4360*/  MOV R2, 0x4380 ;  /* 0x0000438000027802 */ /* 0x000fe40000000f00 */
[----:B---3-5:R-:W-:Y:S05]  /*4370*/  CALL.REL.NOINC `($__internal_2_$__cuda_sm10x_tcgen05_guardrail_trap_unallocated_columns_being_dealloced) ;  /* 0x0000004400d47944 */ /* 0x028fea0003c00000 */
.L_x_84:
[----:B------:R-:W-:Y:S01]  /*4380*/  NOP ;  /* 0x0000000000007918 */ /* 0x000fe20000000000 */
[----:B------:R-:W-:Y:S05]  /*4390*/  EXIT ;  /* 0x000000000000794d */ /* 0x000fea0003800000 */
.L_x_55:
[----:B------:R-:W-:-:S09]  /*43a0*/  UISETP.NE.OR UP0, UPT, UR25, 0x3, !UP3 ;  /* 0x000000031900788c */ /* 0x000fd2000df05670 */
[----:B------:R-:W-:Y:S05]  /*43b0*/  BRA.U UP0, `(.L_x_85) ;  /* 0x0000000d00b47547 */ /* 0x000fea000b800000 */
[----:B------:R-:W1:Y:S01]  /*43c0*/  LDCU UR31, c[0x0][0x370] ;  /* 0x00006e00ff1f77ac */ /* 0x000e620008000800 */
[----:B------:R-:W2:Y:S01]  /*43d0*/  LDC.64 R16, c[0x0][0x348] ;  /* 0x0000d200ff107b82 */ /* 0x000ea20000000a00 */
[----:B------:R-:W-:Y:S02]  /*43e0*/  HFMA2 R13, -RZ, RZ, 0, 0 ;  /* 0x00000000ff0d7431 */ /* 0x000fe400000001ff */
[----:B------:R-:W-:Y:S01]  /*43f0*/  IMAD.MOV.U32 R15, RZ, RZ, 0x1 ;  /* 0x00000001ff0f7424 */ /* 0x000fe200078e00ff */
[----:B------:R-:W1:Y:S01]  /*4400*/  LDCU.128 UR32, c[0x0][0xb10] ;  /* 0x00016200ff2077ac */ /* 0x000e620008000c00 */
[----:B------:R-:W-:Y:S01]  /*4410*/  IMAD.MOV.U32 R14, RZ, RZ, RZ ;  /* 0x000000ffff0e7224 */ /* 0x000fe200078e00ff */
[----:B------:R-:W-:Y:S01]  /*4420*/  MOV R7, 0x1000 ;  /* 0x0000100000077802 */ /* 0x000fe20000000f00 */
[----:B------:R-:W3:Y:S01]  /*4430*/  LDCU UR30, c[0x0][0x374] ;  /* 0x00006e80ff1e77ac */ /* 0x000ee20008000800 */
[----:B------:R-:W4:Y:S01]  /*4440*/  LDC.64 R2, c[0x0][0x888] ;  /* 0x00022200ff027b82 */ /* 0x000f220000000a00 */
[----:B------:R-:W3:Y:S01]  /*4450*/  LDCU UR15, c[0x0][0xb0c] ;  /* 0x00016180ff0f77ac */ /* 0x000ee20008000800 */
[----:B------:R-:W2:Y:S06]  /*4460*/  LDCU UR40, c[0x0][0xb20] ;  /* 0x00016400ff2877ac */ /* 0x000eac0008000800 */
[----:B------:R-:W4:Y:S01]  /*4470*/  LDC.64 R4, c[0x0][0x890] ;  /* 0x00022400ff047b82 */ /* 0x000f220000000a00 */
[----:B------:R-:W2:Y:S01]  /*4480*/  LDCU UR4, c[0x0][0xb30] ;  /* 0x00016600ff0477ac */ /* 0x000ea20008000800 */
[----:B------:R-:W-:Y:S01]  /*4490*/  UMOV UR21, 0x400 ;  /* 0x0000040000157882 */ /* 0x000fe20000000000 */
[----:B-1----:R-:W-:-:S02]  /*44a0*/  UIMAD.WIDE.U32 UR6, UR31, UR32, URZ ;  /* 0x000000201f0672a5 */ /* 0x002fc4000f8e00ff */
[----:B---3--:R-:W-:Y:S02]  /*44b0*/  UIMAD.WIDE.U32 UR8, UR30, UR35, URZ ;  /* 0x000000231e0872a5 */ /* 0x008fe4000f8e00ff */
[----:B------:R-:W-:Y:S02]  /*44c0*/  ULEA UR21, UR46, UR21, 0x18 ;  /* 0x000000152e157291 */ /* 0x000fe4000f8ec0ff */
[----:B------:R-:W-:Y:S02]  /*44d0*/  UPLOP3.LUT UP3, UPT, UPT, UPT, UPT, 0x40, 0x4 ;  /* 0x000000000004789c */ /* 0x000fe40003f6e870 */
[----:B------:R-:W-:Y:S01]  /*44e0*/  UIADD3 UR37, UPT, UPT, UR21, 0x48, URZ ;  /* 0x0000004815257890 */ /* 0x000fe2000fffe0ff */
[----:B------:R-:W-:Y:S01]  /*44f0*/  UMOV UR6, UR7 ;  /* 0x0000000700067c82 */ /* 0x000fe20008000000 */
[----:B------:R-:W-:Y:S01]  /*4500*/  UMOV UR38, UR9 ;  /* 0x0000000900267c82 */ /* 0x000fe20008000000 */
[----:B------:R-:W-:Y:S02]  /*4510*/  UISETP.GE.AND UP0, UPT, UR42, 0x1, UPT ;  /* 0x000000012a00788c */ /* 0x000fe4000bf06270 */
[----:B------:R-:W-:Y:S01]  /*4520*/  UISETP.NE.AND UP4, UPT, UR42, 0x1, UPT ;  /* 0x000000012a00788c */ /* 0x000fe2000bf85270 */
[----:B------:R-:W1:Y:S01]  /*4530*/  LDCU.64 UR22, c[0x0][0xb28] ;  /* 0x00016500ff1677ac */ /* 0x000e620008000a00 */
[----:B------:R-:W-:-:S02]  /*4540*/  UISETP.NE.AND UP6, UPT, UR15, 0x1, UPT ;  /* 0x000000010f00788c */ /* 0x000fc4000bfc5270 */
[----:B------:R-:W-:Y:S02]  /*4550*/  UISETP.NE.AND UP5, UPT, UR34, 0x1, UPT ;  /* 0x000000012200788c */ /* 0x000fe4000bfa5270 */
[----:B------:R-:W-:Y:S02]  /*4560*/  UIADD3 UR25, UPT, UPT, UR21, 0x40, URZ ;  /* 0x0000004015197890 */ /* 0x000fe4000fffe0ff */
[----:B------:R-:W-:Y:S02]  /*4570*/  UPRMT UR37, UR46, 0x654, UR37 ;  /* 0x000006542e257896 */ /* 0x000fe40008000025 */
[----:B------:R-:W-:Y:S02]  /*4580*/  USHF.R.U32.HI UR39, URZ, UR33, UR6 ;  /* 0x00000021ff277299 */ /* 0x000fe40008011606 */
[----:B--2---:R-:W-:Y:S02]  /*4590*/  USHF.R.U32.HI UR38, URZ, UR40, UR38 ;  /* 0x00000028ff267299 */ /* 0x004fe40008011626 */
[----:B------:R-:W-:-:S11]  /*45a0*/  UISETP.NE.AND UP2, UPT, UR4, 0x1, UPT ;  /* 0x000000010400788c */ /* 0x000fd6000bf45270 */
.L_x_94:
[C---:B------:R-:W-:Y:S02]  /*45b0*/  LEA R12, R14.reuse, UR21, 0x3 ;  /* 0x000000150e0c7c11 */ /* 0x040fe4000f8e18ff */
[----:B------:R-:W-:Y:S02]  /*45c0*/  SHF.L.U32 R0, R13, 0x1f, RZ ;  /* 0x0000001f0d007819 */ /* 0x000fe400000006ff */
[----:B------:R-:W-:Y:S02]  /*45d0*/  LEA R8, R14, UR21, 0x4 ;  /* 0x000000150e087c11 */ /* 0x000fe4000f8e20ff */
[----:B--2---:R-:W2:Y:S02]  /*45e0*/  SYNCS.PHASECHK.TRANS64.TRYWAIT P0, [R12+URZ+0x70], R0 ;  /* 0x000070000c0075a7 */ /* 0x004ea400080011ff */
[----:B--2---:R-:W-:Y:S05]  /*45f0*/  @!P0 BRA `(.L_x_86) ;  /* 0x0000004000588947 */ /* 0x004fea0003800000 */
.L_x_153:
[----:B------:R-:W3:Y:S01]  /*4600*/  LDS.128 R8, [R8+0x100] ;  /* 0x0001000008087984 */ /* 0x000ee20000000c00 */
[----:B------:R-:W-:Y:S01]  /*4610*/  UISETP.GE.AND UP0, UPT, UR42, 0x1, UPT ;  /* 0x000000012a00788c */ /* 0x000fe2000bf06270 */
[----:B------:R-:W-:Y:S01]  /*4620*/  @!PT LDS RZ, [RZ] ;  /* 0x00000000fffff984 */ /* 0x000fe20000000800 */
[----:B------:R-:W-:Y:S01]  /*4630*/  @!PT LDS RZ, [RZ] ;  /* 0x00000000fffff984 */ /* 0x000fe20000000800 */
[----:B------:R-:W-:Y:S01]  /*4640*/  @!PT LDS RZ, [RZ] ;  /* 0x00000000fffff984 */ /* 0x000fe20000000800 */
[----:B------:R-:W-:Y:S01]  /*4650*/  @!PT LDS RZ, [RZ] ;  /* 0x00000000fffff984 */ /* 0x000fe20000000800 */
[----:B------:R1:W-:Y:S06]  /*4660*/  MEMBAR.ALL.CTA ;  /* 0x0000000000007992 */ /* 0x0003ec0000008000 */
[----:B-1----:R-:W1:Y:S01]  /*4670*/  FENCE.VIEW.ASYNC.S ;  /* 0x00000000000073c6 */ /* 0x002e620000000000 */
[----:B---3--:R-:W-:Y:S11]  /*4680*/  LOP3.LUT P0, RZ, R10, 0x1, RZ, 0xc0, !PT ;  /* 0x000000010aff7812 */ /* 0x008ff6000780c0ff */
[----:B------:R-:W-:Y:S02]  /*4690*/  @!UPT UIADD3 URZ, UPT, UPT, URZ, URZ, URZ ;  /* 0x000000fffffff290 */ /* 0x000fe4000fffe0ff */
[----:B-1----:R-:W-:Y:S01]  /*46a0*/  VOTEU.ANY UP1, P0 ;  /* 0x0000000000ff7886 */ /* 0x002fe20000020100 */
[----:B------:R-:W-:Y:S11]  /*46b0*/  PLOP3.LUT P0, PT, PT, PT, UP1, 0x80, 0x8 ;  /* 0x000000000008781c */ /* 0x000ff60003f0f018 */
[----:B------:R-:W-:Y:S02]  /*46c0*/  @!UPT UIADD3 URZ, UPT, UPT, URZ, URZ, URZ ;  /* 0x000000fffffff290 */ /* 0x000fe4000fffe0ff */
[----:B--2---:R-:W-:Y:S02]  /*46d0*/  @P0 SHF.R.U32.HI R0, RZ, 0x10, R9 ;  /* 0x00000010ff000819 */ /* 0x004fe40000011609 */
[----:B------:R-:W-:Y:S02]  /*46e0*/  @P0 MOV R6, R8 ;  /* 0x0000000800060202 */ /* 0x000fe40000000f00 */
[----:B------:R-:W-:Y:S01]  /*46f0*/  @P0 R2UR UR4, R0 ;  /* 0x00000000000402ca */ /* 0x000fe200000e0000 */
[----:B------:R-:W-:Y:S01]  /*4700*/  VIADD R0, R12, 0x80 ;  /* 0x000000800c007836 */ /* 0x000fe20000000000 */
[----:B------:R-:W-:Y:S02]  /*4710*/  @P0 LOP3.LUT R8, R9, 0xffff, RZ, 0xc0, !PT ;  /* 0x0000ffff09080812 */ /* 0x000fe400078ec0ff */
[----:B------:R-:W-:Y:S02]  /*4720*/  @P0 R2UR UR6, R6 ;  /* 0x00000000060602ca */ /* 0x000fe400000e0000 */
[----:B------:R-:W-:Y:S02]  /*4730*/  PRMT R0, RZ, 0x654, R0 ;  /* 0x00000654ff007816 */ /* 0x000fe40000000000 */
[----:B------:R-:W-:Y:S02]  /*4740*/  @P0 R2UR UR5, R8 ;  /* 0x00000000080502ca */ /* 0x000fe400000e0000 */
[----:B------:R1:W-:Y:S03]  /*4750*/  SYNCS.ARRIVE.TRANS64.RED.A1T0 RZ, [R0+URZ], RZ ;  /* 0x000000ff00ff79a7 */ /* 0x0003e600081004ff */
[----:B------:R-:W-:Y:S04]  /*4760*/  @UP1 UMOV UR29, UR4 ;  /* 0x00000004001d1c82 */ /* 0x000fe80008000000 */
[----:B------:R-:W-:Y:S04]  /*4770*/  @UP1 UMOV UR14, UR6 ;  /* 0x00000006000e1c82 */ /* 0x000fe80008000000 */
[----:B------:R-:W-:Y:S01]  /*4780*/  @UP1 UMOV UR13, UR5 ;  /* 0x00000005000d1c82 */ /* 0x000fe20008000000 */
[----:B------:R-:W-:Y:S05]  /*4790*/  BRA.U !UP0, `(.L_x_87) ;  /* 0x0000000108a47547 */ /* 0x000fea000b800000 */
[----:B------:R-:W-:Y:S02]  /*47a0*/  UIMAD.WIDE.U32 UR8, UR13, UR35, URZ ;  /* 0x000000230d0872a5 */ /* 0x000fe4000f8e00ff */
[----:B------:R-:W-:Y:S02]  /*47b0*/  UIMAD.WIDE.U32 UR10, UR14, UR32, URZ ;  /* 0x000000200e0a72a5 */ /* 0x000fe4000f8e00ff */
[----:B------:R-:W-:Y:S02]  /*47c0*/  USEL UR4, UR30, UR38, !UP5 ;  /* 0x000000261e047287 */ /* 0x000fe4000e800000 */
[----:B------:R-:W-:Y:S02]  /*47d0*/  USEL UR7, UR31, UR39, !UP6 ;  /* 0x000000271f077287 */ /* 0x000fe4000f000000 */
[----:B------:R-:W-:Y:S02]  /*47e0*/  UIMAD.WIDE.U32 UR16, UR4, UR22, URZ ;  /* 0x00000016041072a5 */ /* 0x000fe4000f8e00ff */
[----:B------:R-:W-:Y:S01]  /*47f0*/  UIMAD.WIDE.U32 UR18, UR7, UR22, URZ ;  /* 0x00000016071272a5 */ /* 0x000fe2000f8e00ff */
[----:B------:R-:W-:Y:S02]  /*4800*/  UMOV UR5, UR9 ;  /* 0x0000000900057c82 */ /* 0x000fe40008000000 */
[----:B------:R-:W-:Y:S03]  /*4810*/  USHF.R.U32.HI UR6, URZ, UR40, UR5 ;  /* 0x00000028ff067299 */ /* 0x000fe60008011605 */
[----:B------:R-:W-:Y:S01]  /*4820*/  UMOV UR5, UR11 ;  /* 0x0000000b00057c82 */ /* 0x000fe20008000000 */
[----:B------:R-:W-:Y:S02]  /*4830*/  USEL UR6, UR13, UR6, !UP5 ;  /* 0x000000060d067287 */ /* 0x000fe4000e800000 */
[----:B------:R-:W-:Y:S02]  /*4840*/  USHF.R.U32.HI UR8, URZ, UR33, UR5 ;  /* 0x00000021ff087299 */ /* 0x000fe40008011605 */
[----:B------:R-:W-:Y:S01]  /*4850*/  UIMAD.WIDE.U32 UR10, UR6, UR22, URZ ;  /* 0x00000016060a72a5 */ /* 0x000fe2000f8e00ff */
[----:B------:R-:W-:Y:S02]  /*4860*/  UMOV UR5, UR17 ;  /* 0x0000001100057c82 */ /* 0x000fe40008000000 */
[----:B------:R-:W-:Y:S03]  /*4870*/  @UP4 USHF.R.U32.HI UR4, URZ, UR23, UR5 ;  /* 0x00000017ff044299 */ /* 0x000fe60008011605 */
[----:B------:R-:W-:Y:S01]  /*4880*/  UMOV UR5, UR19 ;  /* 0x0000001300057c82 */ /* 0x000fe20008000000 */
[----:B------:R-:W-:Y:S02]  /*4890*/  UIMAD UR4, UR42, UR4, URZ ;  /* 0x000000042a0472a4 */ /* 0x000fe4000f8e02ff */
[----:B------:R-:W-:Y:S02]  /*48a0*/  @UP4 USHF.R.U32.HI UR7, URZ, UR23, UR5 ;  /* 0x00000017ff074299 */ /* 0x000fe40008011605 */
[----:B------:R-:W-:Y:S02]  /*48b0*/  USEL UR5, UR14, UR8, !UP6 ;  /* 0x000000080e057287 */ /* 0x000fe4000f000000 */
[----:B------:R-:W-:Y:S02]  /*48c0*/  UIMAD UR8, UR42, UR7, URZ ;  /* 0x000000072a0872a4 */ /* 0x000fe4000f8e02ff */
[----:B------:R-:W-:Y:S03]  /*48d0*/  UISETP.GE.AND UP0, UPT, UR6, UR4, UPT ;  /* 0x000000040600728c */ /* 0x000fe6000bf06270 */
[----:B------:R-:W-:Y:S01]  /*48e0*/  UMOV UR4, UR11 ;  /* 0x0000000b00047c82 */ /* 0x000fe20008000000 */
[----:B------:R-:W-:Y:S02]  /*48f0*/  UISETP.GE.OR UP0, UPT, UR5, UR8, UP0 ;  /* 0x000000080500728c */ /* 0x000fe40008706670 */
[----:B------:R-:W-:Y:S02]  /*4900*/  USHF.R.U32.HI UR4, URZ, UR23, UR4 ;  /* 0x00000017ff047299 */ /* 0x000fe40008011604 */
[----:B------:R-:W-:Y:S02]  /*4910*/  UIMAD.WIDE.U32 UR8, UR5, UR22, URZ ;  /* 0x00000016050872a5 */ /* 0x000fe4000f8e00ff */
[----:B------:R-:W-:Y:S04]  /*4920*/  USEL UR10, UR6, UR4, !UP4 ;  /* 0x00000004060a7287 */ /* 0x000fe8000e000000 */
[----:B------:R-:W-:Y:S01]  /*4930*/  UIADD3 UR11, UPT, UPT, -UR10, URZ, URZ ;  /* 0x000000ff0a0b7290 */ /* 0x000fe2000fffe1ff */
[----:B------:R-:W-:Y:S02]  /*4940*/  @!UP0 UMOV UR4, UR9 ;  /* 0x0000000900048c82 */ /* 0x000fe40008000000 */
[----:B------:R-:W-:Y:S02]  /*4950*/  @!UP0 USHF.R.U32.HI UR4, URZ, UR23, UR4 ;  /* 0x00000017ff048299 */ /* 0x000fe40008011604 */
[----:B------:R-:W-:Y:S02]  /*4960*/  UIMAD UR8, UR42, UR11, UR6 ;  /* 0x0000000b2a0872a4 */ /* 0x000fe4000f8e0206 */
[----:B------:R-:W-:Y:S04]  /*4970*/  @!UP0 USEL UR4, UR5, UR4, !UP4 ;  /* 0x0000000405048287 */ /* 0x000fe8000e000000 */
[----:B------:R-:W-:Y:S02]  /*4980*/  @!UP0 UIMAD UR8, UR7, UR8, UR4 ;  /* 0x00000008070882a4 */ /* 0x000fe4000f8e0204 */
[----:B------:R-:W-:Y:S02]  /*4990*/  @!UP0 UIADD3 UR9, UPT, UPT, UR10, -UR4, URZ ;  /* 0x800000040a098290 */ /* 0x000fe4000fffe0ff */
[----:B------:R-:W-:Y:S02]  /*49a0*/  UIADD3 UR4, UPT, UPT, -UR5, URZ, URZ ;  /* 0x000000ff05047290 */ /* 0x000fe4000fffe1ff */
[----:B------:R-:W-:Y:S02]  /*49b0*/  UIADD3 UR7, UPT, UPT, -UR6, URZ, URZ ;  /* 0x000000ff06077290 */ /* 0x000fe4000fffe1ff */
[----:B------:R-:W-:Y:S02]  /*49c0*/  @!UP0 UIMAD UR6, UR9, UR42, UR5 ;  /* 0x0000002a090682a4 */ /* 0x000fe4000f8e0205 */
[----:B------:R-:W-:Y:S02]  /*49d0*/  UIMAD UR14, UR15, UR4, UR14 ;  /* 0x000000040f0e72a4 */ /* 0x000fe4000f8e020e */
[----:B------:R-:W-:Y:S01]  /*49e0*/  UIMAD UR4, UR34, UR7, UR13 ;  /* 0x00000007220472a4 */ /* 0x000fe2000f8e020d */
[----:B------:R-:W-:Y:S02]  /*49f0*/  @!UP0 UMOV UR5, UR8 ;  /* 0x0000000800058c82 */ /* 0x000fe40008000000 */
[----:B------:R-:W-:Y:S02]  /*4a00*/  UIMAD UR14, UR5, UR15, UR14 ;  /* 0x0000000f050e72a4 */ /* 0x000fe4000f8e020e */
[----:B------:R-:W-:Y:S11]  /*4a10*/  UIMAD UR13, UR6, UR34, UR4 ;  /* 0x00000022060d72a4 */ /* 0x000ff6000f8e0204 */
[----:B------:R-:W-:Y:S01]  /*4a20*/  @!UPT UIADD3 URZ, UPT, UPT, URZ, URZ, URZ ;  /* 0x000000fffffff290 */ /* 0x000fe2000fffe0ff */
.L_x_87:
[----:B------:R-:W2:Y:S01]  /*4a30*/  @!UP2 LDCU.128 UR8, c[0x0][0xb10] ;  /* 0x00016200ff08a7ac */ /* 0x000ea20008000c00 */
[C---:B----4-:R-:W-:Y:S02]  /*4a40*/  ISETP.NE.U32.AND P1, PT, R4.reuse, RZ, PT ;  /* 0x000000ff0400720c */ /* 0x050fe40003f25070 */
[----:B------:R-:W-:Y:S02]  /*4a50*/  ISETP.NE.U32.AND P0, PT, R4, RZ, PT ;  /* 0x000000ff0400720c */ /* 0x000fe40003f05070 */
[C---:B------:R-:W-:Y:S02]  /*4a60*/  ISETP.NE.AND.EX P1, PT, R5.reuse, RZ, PT, P1 ;  /* 0x000000ff0500720c */ /* 0x040fe40003f25310 */
[----:B------:R-:W-:Y:S01]  /*4a70*/  ISETP.NE.AND.EX P0, PT, R5, RZ, PT, P0 ;  /* 0x000000ff0500720c */ /* 0x000fe20003f05300 */
[----:B------:R-:W3:Y:S01]  /*4a80*/  @!UP2 LDCU UR5, c[0x0][0xb0c] ;  /* 0x00016180ff05a7ac */ /* 0x000ee20008000800 */
[----:B------:R-:W-:Y:S01]  /*4a90*/  SHF.L.U32 R9, R15, 0x1f, RZ ;  /* 0x0000001f0f097819 */ /* 0x000fe200000006ff */
[----:B------:R-:W-:Y:S02]  /*4aa0*/  USHF.L.U32 UR26, UR24, 0x7, URZ ;  /* 0x00000007181a7899 */ /* 0x000fe400080006ff */
[----:B------:R-:W-:Y:S02]  /*4ab0*/  USHF.L.U32 UR27, UR20, 0x6, URZ ;  /* 0x00000006141b7899 */ /* 0x000fe400080006ff */
[----:B--2---:R-:W-:Y:S07]  /*4ac0*/  UIMAD.WIDE.U32 UR6, UR14, UR8, URZ ;  /* 0x000000080e0672a5 */ /* 0x004fee000f8e00ff */
[----:B------:R-:W-:Y:S01]  /*4ad0*/  @!UP2 UMOV UR4, UR7 ;  /* 0x000000070004ac82 */ /* 0x000fe20008000000 */
[----:B---3--:R-:W-:Y:S02]  /*4ae0*/  @!UP2 UISETP.NE.AND UP0, UPT, UR5, 0x1, UPT ;  /* 0x000000010500a88c */ /* 0x008fe4000bf05270 */
[----:B------:R-:W-:Y:S02]  /*4af0*/  @!UP2 USHF.R.U32.HI UR4, URZ, UR9, UR4 ;  /* 0x00000009ff04a299 */ /* 0x000fe40008011604 */
[----:B------:R-:W-:Y:S02]  /*4b00*/  UIMAD.WIDE.U32 UR6, UR13, UR11, URZ ;  /* 0x0000000b0d0672a5 */ /* 0x000fe4000f8e00ff */
[----:B------:R-:W-:Y:S02]  /*4b10*/  @!UP2 USEL UR8, UR14, UR4, !UP0 ;  /* 0x000000040e08a287 */ /* 0x000fe4000c000000 */
[----:B------:R-:W-:Y:S03]  /*4b20*/  @!UP2 UISETP.NE.AND UP0, UPT, UR10, 0x1, UPT ;  /* 0x000000010a00a88c */ /* 0x000fe6000bf05270 */
[----:B------:R-:W-:Y:S02]  /*4b30*/  @!UP2 UMOV UR6, UR7 ;  /* 0x000000070006ac82 */ /* 0x000fe40008000000 */
[----:B------:R-:W2:Y:S02]  /*4b40*/  @!UP2 LDCU UR4, c[0x0][0xb20] ;  /* 0x00016400ff04a7ac */ /* 0x000ea40008000800 */
[----:B--2---:R-:W-:Y:S04]  /*4b50*/  @!UP2 USHF.R.U32.HI UR6, URZ, UR4, UR6 ;  /* 0x00000004ff06a299 */ /* 0x004fe80008011606 */
[----:B------:R-:W-:Y:S04]  /*4b60*/  @!UP2 USEL UR6, UR13, UR6, !UP0 ;  /* 0x000000060d06a287 */ /* 0x000fe8000c000000 */
[----:B------:R-:W-:Y:S02]  /*4b70*/  @!UP2 UIADD3 UR4, UPT, UPT, -UR8, UR6, URZ ;  /* 0x000000060804a290 */ /* 0x000fe4000fffe1ff */
[----:B------:R-:W-:Y:S02]  /*4b80*/  @!UP2 UIADD3 UR6, UPT, UPT, UR8, -UR6, URZ ;  /* 0x800000060806a290 */ /* 0x000fe4000fffe0ff */
[----:B------:R-:W-:Y:S02]  /*4b90*/  @!UP2 UIMAD UR14, UR4, UR5, UR14 ;  /* 0x00000005040ea2a4 */ /* 0x000fe4000f8e020e */
[----:B------:R-:W-:Y:S01]  /*4ba0*/  @!UP2 UIMAD UR13, UR6, UR10, UR13 ;  /* 0x0000000a060da2a4 */ /* 0x000fe2000f8e020d */
[----:B------:R-:W-:Y:S11]  /*4bb0*/  BRA.U UP3, `(.L_x_88) ;  /* 0x0000000103107547 */ /* 0x000ff6000b800000 */
[----:B------:R-:W-:Y:S04]  /*4bc0*/  MOV R6, UR41 ;  /* 0x0000002900067c02 */ /* 0x000fe80008000f00 */
[----:B------:R-:W-:Y:S04]  /*4bd0*/  SHF.L.U32 R6, R6, 0x1f, RZ ;  /* 0x0000001f06067819 */ /* 0x000fe800000006ff */
[----:B------:R-:W2:Y:S02]  /*4be0*/  SYNCS.PHASECHK.TRANS64.TRYWAIT P2, [UR21+0x68], R6 ;  /* 0x00006806ff0075a7 */ /* 0x000ea40008041115 */
[----:B--2---:R-:W-:Y:S05]  /*4bf0*/  @!P2 BRA `(.L_x_89) ;  /* 0x0000003800eca947 */ /* 0x004fea0003800000 */
.L_x_88:
[----:B------:R-:W-:Y:S05]  /*4c00*/  @!P1 BRA `(.L_x_90) ;  /* 0x0000000000309947 */ /* 0x000fea0003800000 */
[----:B------:R-:W-:Y:S01]  /*4c10*/  ISETP.NE.U32.AND P1, PT, R2, RZ, PT ;  /* 0x000000ff0200720c */ /* 0x000fe20003f25070 */
[----:B------:R-:W2:Y:S01]  /*4c20*/  LDCU.64 UR4, c[0x0][0x358] ;  /* 0x00006b00ff0477ac */ /* 0x000ea20008000a00 */
[----:B------:R-:W-:Y:S02]  /*4c30*/  IMAD.MOV.U32 R76, RZ, RZ, 0x1 ;  /* 0x00000001ff4c7424 */ /* 0x000fe400078e00ff */
[----:B------:R-:W-:Y:S11]  /*4c40*/  ISETP.NE.AND.EX P1, PT, R3, RZ, PT, P1 ;  /* 0x000000ff0300720c */ /* 0x000ff60003f25310 */
[----:B------:R-:W-:Y:S02]  /*4c50*/  @!UPT UIADD3 URZ, UPT, UPT, URZ, URZ, URZ ;  /* 0x000000fffffff290 */ /* 0x000fe4000fffe0ff */
[----:B------:R-:W3:Y:S01]  /*4c60*/  @P1 LDC.64 R10, c[0x0][0x888] ;  /* 0x00022200ff0a1b82 */ /* 0x000ee20000000a00 */
[----:B-1----:R-:W-:Y:S04]  /*4c70*/  @P1 IMAD R0, R4, UR36, RZ ;  /* 0x0000002404001c24 */ /* 0x002fe8000f8e02ff */
[----:B---3--:R-:W-:Y:S04]  /*4c80*/  @P1 IMAD.WIDE R10, R0, 0x4, R10 ;  /* 0x00000004000a1825 */ /* 0x008fe800078e020a */
[----:B------:R-:W-:Y:S01]  /*4c90*/  HFMA2 R0, -RZ, RZ, 0, 5.9604644775390625e-08 ;  /* 0x00000001ff007431 */ /* 0x000fe200000001ff */
[----:B--2--5:R2:W5:Y:S04]  /*4ca0*/  @P1 LDG.E R40, desc[UR4][R10.64] ;  /* 0x000000040a281981 */ /* 0x024568000c1e1900 */
[----:B------:R-:W-:Y:S01]  /*4cb0*/  @!P1 PRMT R76, R0, 0x7610, R76 ;  /* 0x00007610004c9816 */ /* 0x000fe2000000004c */
[----:B--2---:R-:W3:Y:S06]  /*4cc0*/  @!P1 LDC R40, c[0x0][0x880] ;  /* 0x00022000ff289b82 */ /* 0x004eec0000000800 */
.L_x_90:
[----:B---3-5:R-:W-:Y:S01]  /*4cd0*/  @!P0 ISETP.EQ.AND P1, PT, R40, RZ, PT ;  /* 0x000000ff2800820c */ /* 0x028fe20003f22270 */
[----:B------:R-:W-:Y:S01]  /*4ce0*/  @!UPT UIADD3 URZ, UPT, UPT, URZ, URZ, URZ ;  /* 0x000000fffffff290 */ /* 0x000fe2000fffe0ff */
[----:B------:R-:W-:Y:S11]  /*4cf0*/  @!P0 BRA `(.L_x_91) ;  /* 0x0000000000188947 */ /* 0x000ff60003800000 */
[----:B------:R-:W-:Y:S02]  /*4d00*/  LOP3.LUT P0, RZ, R76, 0xff, RZ, 0xc0, !PT ;  /* 0x000000ff4cff7812 */ /* 0x000fe4000780c0ff */
[----:B------:R-:W-:Y:S04]  /*4d10*/  ISETP.NE.U32.AND P1, PT, R2, RZ, PT ;  /* 0x000000ff0200720c */ /* 0x000fe80003f25070 */
[----:B------:R-:W-:Y:S04]  /*4d20*/  ISETP.NE.AND.EX P1, PT, R3, RZ, PT, P1 ;  /* 0x000000ff0300720c */ /* 0x000fe80003f25310 */
[----:B------:R-:W-:Y:S03]  /*4d30*/  PLOP3.LUT P1, PT, P1, PT, PT, 0x8, 0x80 ;  /* 0x000000000080781c */ /* 0x000fe60000f2e170 */
[----:B------:R-:W-:Y:S11]  /*4d40*/  @P0 ISETP.EQ.AND P1, PT, R40, RZ, PT ;  /* 0x000000ff2800020c */ /* 0x000ff60003f22270 */
[----:B------:R-:W-:Y:S02]  /*4d50*/  @!UPT UIADD3 URZ, UPT, UPT, URZ, URZ, URZ ;  /* 0x000000fffffff290 */ /* 0x000fe4000fffe0ff */
.L_x_91:
[----:B------:R-:W2:Y:S01]  /*4d60*/  SYNCS.PHASECHK.TRANS64.TRYWAIT P2, [UR21+0x50], R9 ;  /* 0x00005009ff0075a7 */ /* 0x000ea20008041115 */
[----:B------:R-:W-:Y:S04]  /*4d70*/  ELECT P0, URZ, PT ;  /* 0x0000000000ff782f */ /* 0x000fe80003800000 */
[----:B------:R-:W-:Y:S11]  /*4d80*/  PLOP3.LUT P1, PT, P1, P0, PT, 0xf2, 0x2f ;  /* 0x00000000002f781c */ /* 0x000ff60000f21e72 */
[----:B------:R-:W-:Y:S02]  /*4d90*/  @!UPT UIADD3 URZ, UPT, UPT, URZ, URZ, URZ ;  /* 0x000000fffffff290 */ /* 0x000fe4000fffe0ff */
[----:B------:R-:W-:Y:S05]  /*4da0*/  @!P1 IADD3 R8, P0, PT, R16, 0x580, RZ ;  /* 0x0000058010089810 */ /* 0x000fea0007f1e0ff */
[----:B-1----:R-:W-:Y:S01]  /*4db0*/  @!P1 IMAD.X R6, RZ, RZ, R17, P0 ;  /* 0x000000ffff069224 */ /* 0x002fe200000e0611 */
[----:B--2---:R-:W-:Y:S07]  /*4dc0*/  @!P2 BRA `(.L_x_92) ;  /* 0x000000380090a947 */ /* 0x004fee0003800000 */
.L_x_156:
[----:B------:R-:W-:Y:S01]  /*4dd0*/  @!P1 R2UR UR5, R8 ;  /* 0x00000000080592ca */ /* 0x000fe200000e0000 */
[----:B------:R-:W-:Y:S01]  /*4de0*/  VOTEU.ALL UP0, P1 ;  /* 0x0000000000ff7886 */ /* 0x000fe20000800000 */
[----:B------:R-:W-:Y:S01]  /*4df0*/  @!P1 R2UR UR4, R6 ;  /* 0x00000000060492ca */ /* 0x000fe200000e0000 */
[----:B------:R-:W-:Y:S01]  /*4e00*/  UMOV UR16, 0x0 ;  /* 0x0000000000107882 */ /* 0x000fe20000000000 */
[----:B------:R-:W-:Y:S01]  /*4e10*/  UMOV UR17, 0x10000000 ;  /* 0x1000000000117882 */ /* 0x000fe20000000000 */
[----:B------:R-:W-:Y:S01]  /*4e20*/  UMOV UR28, UR36 ;  /* 0x00000024001c7c82 */ /* 0x000fe20008000000 */
[----:B------:R-:W-:Y:S01]  /*4e30*/  @!UP0 UIADD3 UR24, UPT, UPT, UR21, 0x200, URZ ;  /* 0x0000020015188890 */ /* 0x000fe2000fffe0ff */
[----:B-1----:R-:W-:Y:S01]  /*4e40*/  @!P1 IMAD.MOV.U32 R0, RZ, RZ, 0x1000 ;  /* 0x00001000ff009424 */ /* 0x002fe200078e00ff */
[----:B------:R-:W-:Y:S01]  /*4e50*/  @!UP0 UIADD3 UR10, UPT, UPT, UR26, 0x40, URZ ;  /* 0x000000401a0a8890 */ /* 0x000fe2000fffe0ff */
[----:B------:R-:W-:Y:S01]  /*4e60*/  VIADD R14, R14, 0x1 ;  /* 0x000000010e0e7836 */ /* 0x000fe20000000000 */
[----:B------:R-:W-:Y:S01]  /*4e70*/  @!UP0 UIADD3 UR8, UPT, UPT, UR21, 0xa00, URZ ;  /* 0x00000a0015088890 */ /* 0x000fe2000fffe0ff */
[----:B------:R-:W-:Y:S02]  /*4e80*/  VOTEU.ALL UP0, P1 ;  /* 0x0000000000ff7886 */ /* 0x000fe40000800000 */
[----:B------:R-:W-:Y:S01]  /*4e90*/  IMAD.U32 R10, RZ, RZ, UR5 ;  /* 0x00000005ff0a7e24 */ /* 0x000fe2000f8e00ff */
[----:B------:R-:W-:Y:S01]  /*4ea0*/  UMOV UR9, UR25 ;  /* 0x0000001900097c82 */ /* 0x000fe20008000000 */
[----:B------:R-:W-:Y:S01]  /*4eb0*/  IMAD.U32 R11, RZ, RZ, UR4 ;  /* 0x00000004ff0b7e24 */ /* 0x000fe2000f8e00ff */
[----:B------:R-:W-:Y:S01]  /*4ec0*/  UMOV UR11, UR27 ;  /* 0x0000001b000b7c82 */ /* 0x000fe20008000000 */
[----:B------:R-:W-:Y:S01]  /*4ed0*/  UMOV UR12, UR36 ;  /* 0x00000024000c7c82 */ /* 0x000fe20008000000 */
[----:B------:R-:W-:Y:S01]  /*4ee0*/  @!P1 R2UR UR4, R10 ;  /* 0x000000000a0492ca */ /* 0x000fe200000e0000 */
[----:B------:R-:W-:Y:S01]  /*4ef0*/  UPRMT UR6, UR46, 0x654, UR25 ;  /* 0x000006542e067896 */ /* 0x000fe20008000019 */
[----:B------:R-:W-:Y:S11]  /*4f00*/  @!P1 R2UR UR5, R11 ;  /* 0x000000000b0592ca */ /* 0x000ff600000e0000 */
[----:B------:R-:W-:Y:S02]  /*4f10*/  @!UPT UIADD3 URZ, UPT, UPT, URZ, URZ, URZ ;  /* 0x000000fffffff290 */ /* 0x000fe4000fffe0ff */
[----:B------:R1:W-:Y:S01]  /*4f20*/  @!UP0 UTMALDG.3D [UR24], [UR4], desc[UR16] ;  /* 0x00001018040085b4 */ /* 0x0003e20008011000 */
[----:B------:R-:W-:Y:S05]  /*4f30*/  VOTEU.ALL UP0, P1 ;  /* 0x0000000000ff7886 */ /* 0x000fea0000800000 */
[----:B------:R1:W-:Y:S01]  /*4f40*/  @!UP0 UTMALDG.3D [UR8], [UR4], desc[UR16] ;  /* 0x00001008040085b4 */ /* 0x0003e20008011000 */
[----:B------:R1:W-:Y:S01]  /*4f50*/  @!P1 SYNCS.ARRIVE.TRANS64.RED.A0TR RZ, [UR21+0x40], R0 ;  /* 0x00004000ffff99a7 */ /* 0x0003e20008300415 */
[----:B------:R-:W-:Y:S01]  /*4f60*/  SYNCS.ARRIVE.TRANS64.RED.A1T0 RZ, [UR6], RZ ;  /* 0x000000ffffff79a7 */ /* 0x000fe20008100406 */
[----:B------:R-:W2:Y:S02]  /*4f70*/  SYNCS.PHASECHK.TRANS64.TRYWAIT P0, [UR21+0x58], R9 ;  /* 0x00005809ff0075a7 */ /* 0x000ea40008001115 */
[----:B-12---:R-:W-:Y:S05]  /*4f80*/  @!P0 BRA `(.L_x_93) ;  /* 0x0000003800388947 */ /* 0x006fea0003800000 */
.L_x_158:
[----:B------:R-:W-:Y:S01]  /*4f90*/  UIADD3 UR24, UPT, UPT, UR13, UR63, URZ ;  /* 0x0000003f0d187290 */ /* 0x000fe2000fffe0ff */
[----:B------:R-:W-:Y:S01]  /*4fa0*/  @!P1 IADD3 R6, P0, PT, R16, 0x580, RZ ;  /* 0x0000058010069810 */ /* 0x000fe20007f1e0ff */
[----:B------:R-:W-:Y:S01]  /*4fb0*/  UPLOP3.LUT UP3, UPT, UPT, UPT, UPT, 0x80, 0x8 ;  /* 0x000000000008789c */ /* 0x000fe20003f6f070 */
[----:B------:R-:W-:Y:S01]  /*4fc0*/  R2UR UR28, R78 ;  /* 0x000000004e1c72ca */ /* 0x000fe200000e0000 */
[----:B------:R-:W-:Y:S01]  /*4fd0*/  VOTEU.ALL UP0, P1 ;  /* 0x0000000000ff7886 */ /* 0x000fe20000800000 */
[----:B------:R-:W-:Y:S01]  /*4fe0*/  @!P1 R2UR UR5, R6 ;  /* 0x00000000060592ca */ /* 0x000fe200000e0000 */
[----:B-1----:R-:W-:Y:S01]  /*4ff0*/  @!P1 IMAD.X R0, RZ, RZ, R17, P0 ;  /* 0x000000ffff009224 */ /* 0x002fe200000e0611 */
[----:B------:R-:W-:Y:S01]  /*5000*/  UMOV UR6, 0x0 ;  /* 0x0000000000067882 */ /* 0x000fe20000000000 */
[----:B------:R-:W-:Y:S01]  /*5010*/  UMOV UR7, 0x10000000 ;  /* 0x1000000000077882 */ /* 0x000fe20000000000 */
[----:B------:R-:W-:Y:S01]  /*5020*/  @!UP0 UIADD3 UR18, UPT, UPT, UR26, 0x20, URZ ;  /* 0x000000201a128890 */ /* 0x000fe2000fffe0ff */
[----:B------:R-:W-:Y:S01]  /*5030*/  ISETP.NE.AND P0, PT, R14, 0x2, PT ;  /* 0x000000020e00780c */ /* 0x000fe20003f05270 */
[----:B------:R-:W-:Y:S01]  /*5040*/  @!UP0 UIADD3 UR16, UPT, UPT, UR21, 0x1200, URZ ;  /* 0x0000120015108890 */ /* 0x000fe2000fffe0ff */
[----:B------:R-:W-:Y:S01]  /*5050*/  @!P1 R2UR UR4, R0 ;  /* 0x00000000000492ca */ /* 0x000fe200000e0000 */
[----:B------:R-:W-:Y:S01]  /*5060*/  @!UP0 UIADD3 UR17, UPT, UPT, UR21, 0x48, URZ ;  /* 0x0000004815118890 */ /* 0x000fe2000fffe0ff */
[----:B------:R-:W-:Y:S01]  /*5070*/  SEL R0, RZ, 0x1, P0 ;  /* 0x00000001ff007807 */ /* 0x000fe20000000000 */
[----:B------:R-:W-:Y:S01]  /*5080*/  @!UP0 UIADD3 UR10, UPT, UPT, UR26, 0x60, URZ ;  /* 0x000000601a0a8890 */ /* 0x000fe2000fffe0ff */
[----:B------:R-:W-:Y:S01]  /*5090*/  LOP3.LUT R15, R15, 0x1, RZ, 0x3c, !PT ;  /* 0x000000010f0f7812 */ /* 0x000fe200078e3cff */
[----:B------:R-:W-:Y:S01]  /*50a0*/  @!UP0 UIADD3 UR8, UPT, UPT, UR21, 0x1a00, URZ ;  /* 0x00001a0015088890 */ /* 0x000fe2000fffe0ff */
[----:B------:R-:W-:Y:S01]  /*50b0*/  IMAD.U32 R8, RZ, RZ, UR5 ;  /* 0x00000005ff087e24 */ /* 0x000fe2000f8e00ff */
[----:B------:R-:W-:Y:S01]  /*50c0*/  VOTEU.ALL UP0, P1 ;  /* 0x0000000000ff7886 */ /* 0x000fe20000800000 */
[----:B------:R-:W-:Y:S01]  /*50d0*/  UMOV UR19, UR27 ;  /* 0x0000001b00137c82 */ /* 0x000fe20008000000 */
[----:B------:R-:W-:Y:S01]  /*50e0*/  UMOV UR20, UR36 ;  /* 0x0000002400147c82 */ /* 0x000fe20008000000 */
[----:B------:R-:W-:Y:S01]  /*50f0*/  UMOV UR11, UR27 ;  /* 0x0000001b000b7c82 */ /* 0x000fe20008000000 */
[----:B------:R-:W-:Y:S01]  /*5100*/  UMOV UR12, UR36 ;  /* 0x00000024000c7c82 */ /* 0x000fe20008000000 */
[----:B------:R-:W-:Y:S01]  /*5110*/  UMOV UR9, UR17 ;  /* 0x0000001100097c82 */ /* 0x000fe20008000000 */
[----:B------:R-:W-:Y:S01]  /*5120*/  IMAD.U32 R9, RZ, RZ, UR4 ;  /* 0x00000004ff097e24 */ /* 0x000fe2000f8e00ff */
[----:B------:R-:W-:Y:S01]  /*5130*/  @!P1 R2UR UR4, R8 ;  /* 0x00000000080492ca */ /* 0x000fe200000e0000 */
[----:B------:R-:W-:Y:S01]  /*5140*/  UMOV UR36, UR29 ;  /* 0x0000001d00247c82 */ /* 0x000fe20008000000 */
[----:B------:R-:W-:Y:S02]  /*5150*/  LOP3.LUT R13, R13, R0, RZ, 0x3c, !PT ;  /* 0x000000000d0d7212 */ /* 0x000fe400078e3cff */
[----:B------:R-:W-:Y:S02]  /*5160*/  @!P1 R2UR UR5, R9 ;  /* 0x00000000090592ca */ /* 0x000fe400000e0000 */
[----:B------:R-:W-:Y:S11]  /*5170*/  SEL R14, R14, RZ, P0 ;  /* 0x000000ff0e0e7207 */ /* 0x000ff60000000000 */
[----:B------:R1:W-:Y:S01]  /*5180*/  @!UP0 UTMALDG.3D [UR16], [UR4], desc[UR6] ;  /* 0x00000610040085b4 */ /* 0x0003e20008011000 */
[----:B------:R-:W-:Y:S05]  /*5190*/  VOTEU.ALL UP0, P1 ;  /* 0x0000000000ff7886 */ /* 0x000fea0000800000 */
[----:B------:R2:W-:Y:S01]  /*51a0*/  @!UP0 UTMALDG.3D [UR8], [UR4], desc[UR6] ;  /* 0x00000608040085b4 */ /* 0x0005e20008011000 */
[----:B------:R2:W-:Y:S01]  /*51b0*/  @!P1 SYNCS.ARRIVE.TRANS64.RED.A0TR RZ, [UR21+0x48], R7 ;  /* 0x00004807ffff99a7 */ /* 0x0005e20008300415 */
[----:B------:R-:W-:Y:S01]  /*51c0*/  SYNCS.ARRIVE.TRANS64.RED.A1T0 RZ, [UR37], RZ ;  /* 0x000000ffffff79a7 */ /* 0x000fe20008100425 */
[----:B-1----:R-:W-:Y:S01]  /*51d0*/  UIADD3 UR20, UPT, UPT, UR14, UR28, URZ ;  /* 0x0000001c0e147290 */ /* 0x002fe2000fffe0ff */
[----:B------:R-:W-:Y:S11]  /*51e0*/  BRA.U UP1, `(.L_x_94) ;  /* 0xfffffff101f07547 */ /* 0x000ff6000b83ffff */
[----:B------:R-:W-:-:S04]  /*51f0*/  SHF.L.U32 R2, R15, 0x1f, RZ ;  /* 0x0000001f0f027819 */ /* 0x000fc800000006ff */
[----:B------:R-:W1:Y:S02]  /*5200*/  SYNCS.PHASECHK.TRANS64.TRYWAIT P0, [UR21+0x50], R2 ;  /* 0x00005002ff0075a7 */ /* 0x000e640008001115 */
[----:B-1----:R-:W-:Y:S05]  /*5210*/  @!P0 BRA `(.L_x_95) ;  /* 0x0000003400ac8947 */ /* 0x002fea0003800000 */
.L_x_160:
[----:B-1----:R-:W-:-:S07]  /*5220*/  MOV R0, UR21 ;  /* 0x0000001500007c02 */ /* 0x002fce0008000f00 */
.L_x_96:
[----:B-1----:R-:W-:-:S04]  /*5230*/  SHF.L.U32 R2, R15, 0x1f, RZ ;  /* 0x0000001f0f027819 */ /* 0x002fc800000006ff */
[----:B------:R1:W3:Y:S03]  /*5240*/  SYNCS.PHASECHK.TRANS64.TRYWAIT P0, [R0+URZ+0x58], R2 ;  /* 0x00005802000075a7 */ /* 0x0002e600080011ff */
[----:B---3--:R-:W-:Y:S05]  /*5250*/  @!P0 NANOSLEEP.SYNCS 0x989680 ;  /* 0x009896800000895d */ /* 0x008fea0003900000 */
[----:B------:R-:W3:Y:S02]  /*5260*/  @!P0 SYNCS.PHASECHK.TRANS64 P0, [R0+URZ+0x58], R2 ;  /* 0x00005802000085a7 */ /* 0x000ee400080010ff */
[----:B--23--:R-:W-:Y:S05]  /*5270*/  @P0 EXIT ;  /* 0x000000000000094d */ /* 0x00cfea0003800000 */
[----:B------:R-:W-:Y:S05]  /*5280*/  BRA `(.L_x_96) ;  /* 0xfffffffc00e87947 */ /* 0x000fea000383ffff */
.L_x_85:
[----:B------:R-:W-:-:S06]  /*5290*/  UISETP.GE.AND UP0, UPT, UR25, 0x4, UPT ;  /* 0x000000041900788c */ /* 0x000fcc000bf06270 */
[----:B------:R-:W-:-:S13]  /*52a0*/  PLOP3.LUT P0, PT, PT, PT, UP0, 0x80, 0x8 ;  /* 0x000000000008781c */ /* 0x000fda0003f0f008 */
[----:B------:R-:W-:Y:S05]  /*52b0*/  @!P0 EXIT ;  /* 0x000000000000894d */ /* 0x000fea0003800000 */
[----:B------:R-:W-:Y:S01]  /*52c0*/  BAR.SYNC.DEFER_BLOCKING 0x6, 0xa0 ;  /* 0x0182800000007b1d */ /* 0x000fe20000010000 */
[----:B------:R-:W-:Y:S01]  /*52d0*/  IMAD.SHL.U32 R75, R87, 0x20, RZ ;  /* 0x00000020574b7824 */ /* 0x000fe200078e00ff */
[----:B------:R-:W-:Y:S01]  /*52e0*/  CS2R R84, SRZ ;  /* 0x0000000000547805 */ /* 0x000fe2000001ff00 */
[----:B------:R-:W-:Y:S01]  /*52f0*/  IMAD.SHL.U32 R5, R77, 0x200000, RZ ;  /* 0x002000004d057824 */ /* 0x000fe200078e00ff */
[----:B------:R-:W-:Y:S01]  /*5300*/  CS2R R82, SRZ ;  /* 0x0000000000527805 */ /* 0x000fe2000001ff00 */
[C---:B------:R-:W-:Y:S01]  /*5310*/  IMAD.U32 R37, R87.reuse, 0x10000, RZ ;  /* 0x0001000057257824 */ /* 0x040fe200078e00ff */
[----:B------:R-:W-:Y:S02]  /*5320*/  UMOV UR44, 0x400 ;  /* 0x00000400002c7882 */ /* 0x000fe40000000000 */
[----:B------:R-:W1:Y:S01]  /*5330*/  LDC.64 R72, c[0x0][0x8b0] ;  /* 0x00022c00ff487b82 */ /* 0x000e620000000a00 */
[----:B------:R-:W-:Y:S01]  /*5340*/  ULEA UR44, UR46, UR44, 0x18 ;  /* 0x0000002c2e2c7291 */ /* 0x000fe2000f8ec0ff */
[----:B------:R-:W-:Y:S01]  /*5350*/  IMAD.SHL.U32 R4, R87, 0x4, RZ ;  /* 0x0000000457047824 */ /* 0x000fe200078e00ff */
[----:B------:R-:W-:Y:S01]  /*5360*/  LOP3.LUT R7, R75, 0x80, RZ, 0xc0, !PT ;  /* 0x000000804b077812 */ /* 0x000fe200078ec0ff */
[----:B------:R-:W-:Y:S01]  /*5370*/  IMAD.SHL.U32 R6, R77, 0x400, RZ ;  /* 0x000004004d067824 */ /* 0x000fe200078e00ff */
[----:B------:R-:W-:Y:S01]  /*5380*/  LOP3.LUT R74, R75, 0xb60, RZ, 0xc0, !PT ;  /* 0x00000b604b4a7812 */ /* 0x000fe200078ec0ff */
[----:B------:R-:W-:Y:S01]  /*5390*/  UIADD3 UR4, UPT, UPT, UR44, 0x2200, URZ ;  /* 0x000022002c047890 */ /* 0x000fe2000fffe0ff */
[----:B------:R-:W-:Y:S01]  /*53a0*/  LOP3.LUT R5, R5, 0x200000, RZ, 0xc0, !PT ;  /* 0x0020000005057812 */ /* 0x000fe200078ec0ff */
[----:B------:R-:W2:Y:S01]  /*53b0*/  LDC.64 R70, c[0x0][0x8a8] ;  /* 0x00022a00ff467b82 */ /* 0x000ea20000000a00 */
[----:B------:R-:W-:Y:S01]  /*53c0*/  LOP3.LUT R4, R7, 0x10, R4, 0xf8, !PT ;  /* 0x0000001007047812 */ /* 0x000fe200078ef804 */
[----:B------:R-:W-:Y:S01]  /*53d0*/  IMAD.MOV.U32 R36, RZ, RZ, RZ ;  /* 0x000000ffff247224 */ /* 0x000fe200078e00ff */
[----:B------:R-:W-:Y:S01]  /*53e0*/  LOP3.LUT R74, R74, 0x400, R6, 0xf8, !PT ;  /* 0x000004004a4a7812 */ /* 0x000fe200078ef806 */
[----:B------:R-:W-:Y:S01]  /*53f0*/  IMAD.MOV.U32 R81, RZ, RZ, RZ ;  /* 0x000000ffff517224 */ /* 0x000fe200078e00ff */
[----:B------:R-:W-:Y:S01]  /*5400*/  LOP3.LUT R37, R5, 0x400000, R37, 0xf8, !PT ;  /* 0x0040000005257812 */ /* 0x000fe200078ef825 */
[----:B------:R-:W-:Y:S01]  /*5410*/  IMAD.U32 R86, RZ, RZ, UR4 ;  /* 0x00000004ff567e24 */ /* 0x000fe2000f8e00ff */
[----:B------:R-:W-:Y:S01]  /*5420*/  LOP3.LUT P0, RZ, R75, 0x80, RZ, 0xc0, !PT ;  /* 0x000000804bff7812 */ /* 0x000fe2000780c0ff */
[----:B------:R-:W3:Y:S01]  /*5430*/  LDCU UR58, c[0x0][0x370] ;  /* 0x00006e00ff3a77ac */ /* 0x000ee20008000800 */
[----:B------:R-:W4:Y:S01]  /*5440*/  LDS R0, [UR44+0x120] ;  /* 0x0001202cff007984 */ /* 0x000f220008000800 */
[----:B------:R-:W-:-:S02]  /*5450*/  LOP3.LUT R74, R74, R4, RZ, 0xfc, !PT ;  /* 0x000000044a4a7212 */ /* 0x000fc400078efcff */
[----:B------:R-:W-:Y:S01]  /*5460*/  P2R R4, PR, RZ, 0x1 ;  /* 0x00000001ff047803 */ /* 0x000fe20000000000 */
[----:B------:R-:W1:Y:S01]  /*5470*/  LDCU UR43, c[0x0][0xb0c] ;  /* 0x00016180ff2b77ac */ /* 0x000e620008000800 */
[----:B------:R-:W-:Y:S01]  /*5480*/  LOP3.LUT R87, R87, 0x60, RZ, 0xc0, !PT ;  /* 0x0000006057577812 */ /* 0x000fe200078ec0ff */
[----:B------:R-:W1:Y:S01]  /*5490*/  LDCU UR39, c[0x0][0xb30] ;  /* 0x00016600ff2777ac */ /* 0x000e620008000800 */
[----:B------:R-:W1:Y:S01]  /*54a0*/  LDCU.64 UR56, c[0x0][0x888] ;  /* 0x00011100ff3877ac */ /* 0x000e620008000a00 */
[----:B------:R-:W1:Y:S01]  /*54b0*/  LDCU.64 UR40, c[0x0][0xb28] ;  /* 0x00016500ff2877ac */ /* 0x000e620008000a00 */
[----:B------:R-:W1:Y:S01]  /*54c0*/  LDCU.64 UR60, c[0x0][0x890] ;  /* 0x00011200ff3c77ac */ /* 0x000e620008000a00 */
[----:B------:R-:W1:Y:S01]  /*54d0*/  LDCU.128 UR52, c[0x0][0xb10] ;  /* 0x00016200ff3477ac */ /* 0x000e620008000c00 */
[----:B------:R-:W1:Y:S01]  /*54e0*/  LDCU UR47, c[0x0][0x374] ;  /* 0x00006e80ff2f77ac */ /* 0x000e620008000800 */
[----:B------:R-:W-:Y:S01]  /*54f0*/  UIADD3 UR62, UPT, UPT, UR44, 0x200, URZ ;  /* 0x000002002c3e7890 */ /* 0x000fe2000fffe0ff */
[----:B-1234-:R-:W-:-:S11]  /*5500*/  IMAD.IADD R37, R0, 0x1, R37 ;  /* 0x0000000100257824 */ /* 0x01efd600078e0225 */
.L_x_122:
[C---:B------:R-:W-:Y:S02]  /*5510*/  LEA R3, R81.reuse, UR44, 0x3 ;  /* 0x0000002c51037c11 */ /* 0x040fe4000f8e18ff */
[----:B------:R-:W-:Y:S02]  /*5520*/  SHF.L.U32 R0, R84, 0x1f, RZ ;  /* 0x0000001f54007819 */ /* 0x000fe400000006ff */
[----:B------:R-:W-:Y:S02]  /*5530*/  LEA R4, R81, UR44, 0x4 ;  /* 0x0000002c51047c11 */ /* 0x000fe4000f8e20ff */
[----:B-1----:R-:W1:Y:S02]  /*5540*/  SYNCS.PHASECHK.TRANS64.TRYWAIT P0, [R3+URZ+0x70], R0 ;  /* 0x00007000030075a7 */ /* 0x002e6400080011ff */
[----:B-1----:R-:W-:Y:S05]  /*5550*/  @!P0 BRA `(.L_x_97) ;  /* 0x0000003000f48947 */ /* 0x002fea0003800000 */
.L_x_161:
        /* <DEDUP_REMOVED lines=8> */
[----:B--2---:R-:W-:Y:S11]  /*55e0*/  LOP3.LUT P0, RZ, R6, 0x1, RZ, 0xc0, !PT ;  /* 0x0000000106ff7812 */ /* 0x004ff6000780c0ff */
[----:B------:R-:W-:Y:S02]  /*55f0*/  @!UPT UIADD3 URZ, UPT, UPT, URZ, URZ, URZ ;  /* 0x000000fffffff290 */ /* 0x000fe4000fffe0ff */
[----:B---3--:R-:W-:Y:S01]  /*5600*/  VOTEU.ANY UP1, P0 ;  /* 0x0000000000ff7886 */ /* 0x008fe20000020100 */
[----:B------:R-:W-:Y:S01]  /*5610*/  PLOP3.LUT P0, PT, PT, PT, UP1, 0x80, 0x8 ;  /* 0x000000000008781c */ /* 0x000fe20003f0f018 */
[----:B------:R-:W-:Y:S11]  /*5620*/  UP2UR UR45, UPR, URZ, 0x2 ;  /* 0x00000002ff2d7883 */ /* 0x000ff60008000000 */
[----:B------:R-:W-:Y:S01]  /*5630*/  @!UPT UIADD3 URZ, UPT, UPT, URZ, URZ, URZ ;  /* 0x000000fffffff290 */ /* 0x000fe2000fffe0ff */
[----:B-1----:R-:W-:Y:S02]  /*5640*/  @P0 SHF.R.U32.HI R0, RZ, 0x10, R5 ;  /* 0x00000010ff000819 */ /* 0x002fe40000011605 */
        /* <DEDUP_REMOVED lines=12> */
[----:B------:R-:W2:Y:S01]  /*5710*/  LDCU UR12, c[0x0][0xb20] ;  /* 0x00016400ff0c77ac */ /* 0x000ea20008000800 */
[----:B------:R-:W-:Y:S02]  /*5720*/  UIMAD.WIDE.U32 UR4, UR47, UR55, URZ ;  /* 0x000000372f0472a5 */ /* 0x000fe4000f8e00ff */
[----:B------:R-:W-:Y:S02]  /*5730*/  UIMAD.WIDE.U32 UR6, UR58, UR52, URZ ;  /* 0x000000343a0672a5 */ /* 0x000fe4000f8e00ff */
[----:B------:R-:W-:Y:S02]  /*5740*/  UISETP.NE.AND UP0, UPT, UR54, 0x1, UPT ;  /* 0x000000013600788c */ /* 0x000fe4000bf05270 */
[----:B------:R-:W-:Y:S02]  /*5750*/  UIMAD.WIDE.U32 UR8, UR37, UR55, URZ ;  /* 0x00000037250872a5 */ /* 0x000fe4000f8e00ff */
[----:B------:R-:W-:Y:S02]  /*5760*/  UIMAD.WIDE.U32 UR10, UR38, UR52, URZ ;  /* 0x00000034260a72a5 */ /* 0x000fe4000f8e00ff */
[----:B------:R-:W-:Y:S02]  /*5770*/  UISETP.NE.AND UP1, UPT, UR43, 0x1, UPT ;  /* 0x000000012b00788c */ /* 0x000fe4000bf25270 */
[----:B------:R-:W-:Y:S01]  /*5780*/  UISETP.NE.AND UP2, UPT, UR42, 0x1, UPT ;  /* 0x000000012a00788c */ /* 0x000fe2000bf45270 */
[----:B------:R-:W-:Y:S02]  /*5790*/  UMOV UR4, UR5 ;  /* 0x0000000500047c82 */ /* 0x000fe40008000000 */
[----:B--2---:R-:W-:Y:S03]  /*57a0*/  USHF.R.U32.HI UR5, URZ, UR12, UR4 ;  /* 0x0000000cff057299 */ /* 0x004fe60008011604 */
[----:B------:R-:W-:Y:S02]  /*57b0*/  UMOV UR4, UR7 ;  /* 0x0000000700047c82 */ /* 0x000fe40008000000 */
[----:B------:R-:W-:Y:S02]  /*57c0*/  USHF.R.U32.HI UR7, URZ, UR53, UR4 ;  /* 0x00000035ff077299 */ /* 0x000fe40008011604 */
[----:B------:R-:W-:Y:S02]  /*57d0*/  USEL UR4, UR47, UR5, !UP0 ;  /* 0x000000052f047287 */ /* 0x000fe4000c000000 */
[----:B------:R-:W-:Y:S01]  /*57e0*/  USEL UR7, UR58, UR7, !UP1 ;  /* 0x000000073a077287 */ /* 0x000fe2000c800000 */
[----:B------:R-:W-:Y:S01]  /*57f0*/  UMOV UR5, UR9 ;  /* 0x0000000900057c82 */ /* 0x000fe20008000000 */
[----:B------:R-:W-:Y:S02]  /*5800*/  UIMAD.WIDE.U32 UR8, UR4, UR40, URZ ;  /* 0x00000028040872a5 */ /* 0x000fe4000f8e00ff */
[----:B------:R-:W-:Y:S03]  /*5810*/  USHF.R.U32.HI UR6, URZ, UR12, UR5 ;  /* 0x0000000cff067299 */ /* 0x000fe60008011605 */
[----:B------:R-:W-:Y:S01]  /*5820*/  UMOV UR5, UR11 ;  /* 0x0000000b00057c82 */ /* 0x000fe20008000000 */
[----:B------:R-:W-:Y:S02]  /*5830*/  UIMAD.WIDE.U32 UR10, UR7, UR40, URZ ;  /* 0x00000028070a72a5 */ /* 0x000fe4000f8e00ff */
[----:B------:R-:W-:Y:S02]  /*5840*/  USHF.R.U32.HI UR12, URZ, UR53, UR5 ;  /* 0x00000035ff0c7299 */ /* 0x000fe40008011605 */
[----:B------:R-:W-:Y:S01]  /*5850*/  USEL UR6, UR37, UR6, !UP0 ;  /* 0x0000000625067287 */ /* 0x000fe2000c000000 */
[----:B------:R-:W-:Y:S02]  /*5860*/  UMOV UR5, UR9 ;  /* 0x0000000900057c82 */ /* 0x000fe40008000000 */
[----:B------:R-:W-:Y:S01]  /*5870*/  UMOV UR10, UR11 ;  /* 0x0000000b000a7c82 */ /* 0x000fe20008000000 */
[----:B------:R-:W-:Y:S02]  /*5880*/  @UP2 USHF.R.U32.HI UR4, URZ, UR41, UR5 ;  /* 0x00000029ff042299 */ /* 0x000fe40008011605 */
[----:B------:R-:W-:Y:S02]  /*5890*/  @UP2 USHF.R.U32.HI UR7, URZ, UR41, UR10 ;  /* 0x00000029ff072299 */ /* 0x000fe4000801160a */
[----:B------:R-:W-:Y:S02]  /*58a0*/  UIMAD UR4, UR42, UR4, URZ ;  /* 0x000000042a0472a4 */ /* 0x000fe4000f8e02ff */
[----:B------:R-:W-:Y:S02]  /*58b0*/  UIMAD.WIDE.U32 UR10, UR6, UR40, URZ ;  /* 0x00000028060a72a5 */ /* 0x000fe4000f8e00ff */
[----:B------:R-:W-:Y:S02]  /*58c0*/  USEL UR5, UR38, UR12, !UP1 ;  /* 0x0000000c26057287 */ /* 0x000fe4000c800000 */
[----:B------:R-:W-:Y:S02]  /*58d0*/  UIMAD UR8, UR42, UR7, URZ ;  /* 0x000000072a0872a4 */ /* 0x000fe4000f8e02ff */
[----:B------:R-:W-:Y:S03]  /*58e0*/  UISETP.GE.AND UP0, UPT, UR6, UR4, UPT ;  /* 0x000000040600728c */ /* 0x000fe6000bf06270 */
[----:B------:R-:W-:Y:S01]  /*58f0*/  UMOV UR4, UR11 ;  /* 0x0000000b00047c82 */ /* 0x000fe20008000000 */
[----:B------:R-:W-:Y:S02]  /*5900*/  UISETP.GE.OR UP0, UPT, UR5, UR8, UP0 ;  /* 0x000000080500728c */ /* 0x000fe40008706670 */
[----:B------:R-:W-:Y:S02]  /*5910*/  USHF.R.U32.HI UR4, URZ, UR41, UR4 ;  /* 0x00000029ff047299 */ /* 0x000fe40008011604 */
[----:B------:R-:W-:Y:S02]  /*5920*/  UIMAD.WIDE.U32 UR8, UR5, UR40, URZ ;  /* 0x00000028050872a5 */ /* 0x000fe4000f8e00ff */
[----:B------:R-:W-:Y:S02]  /*5930*/  USEL UR11, UR6, UR4, !UP2 ;  /* 0x00000004060b7287 */ /* 0x000fe4000d000000 */
[----:B------:R-:W-:Y:S02]  /*5940*/  UIADD3 UR8, UPT, UPT, -UR5, URZ, URZ ;  /* 0x000000ff05087290 */ /* 0x000fe4000fffe1ff */
[----:B------:R-:W-:Y:S01]  /*5950*/  UIADD3 UR10, UPT, UPT, -UR11, URZ, URZ ;  /* 0x000000ff0b0a7290 */ /* 0x000fe2000fffe1ff */
[----:B------:R-:W-:Y:S01]  /*5960*/  @!UP0 UMOV UR4, UR9 ;  /* 0x0000000900048c82 */ /* 0x000fe20008000000 */
[----:B------:R-:W-:Y:S02]  /*5970*/  UIADD3 UR9, UPT, UPT, -UR6, URZ, URZ ;  /* 0x000000ff06097290 */ /* 0x000fe4000fffe1ff */
[----:B------:R-:W-:Y:S02]  /*5980*/  @!UP0 USHF.R.U32.HI UR4, URZ, UR41, UR4 ;  /* 0x00000029ff048299 */ /* 0x000fe40008011604 */
[----:B------:R-:W-:Y:S02]  /*5990*/  UIMAD UR10, UR42, UR10, UR6 ;  /* 0x0000000a2a0a72a4 */ /* 0x000fe4000f8e0206 */
[----:B------:R-:W-:Y:S04]  /*59a0*/  @!UP0 USEL UR4, UR5, UR4, !UP2 ;  /* 0x0000000405048287 */ /* 0x000fe8000d000000 */
[----:B------:R-:W-:Y:S02]  /*59b0*/  @!UP0 UIMAD UR10, UR7, UR10, UR4 ;  /* 0x0000000a070a82a4 */ /* 0x000fe4000f8e0204 */
[----:B------:R-:W-:Y:S02]  /*59c0*/  @!UP0 UIADD3 UR11, UPT, UPT, UR11, -UR4, URZ ;  /* 0x800000040b0b8290 */ /* 0x000fe4000fffe0ff */
[----:B------:R-:W-:Y:S02]  /*59d0*/  UIMAD UR7, UR43, UR8, UR38 ;  /* 0x000000082b0772a4 */ /* 0x000fe4000f8e0226 */
[----:B------:R-:W-:Y:S02]  /*59e0*/  @!UP0 UIMAD UR6, UR11, UR42, UR5 ;  /* 0x0000002a0b0682a4 */ /* 0x000fe4000f8e0205 */
[----:B------:R-:W-:Y:S01]  /*59f0*/  UIMAD UR4, UR54, UR9, UR37 ;  /* 0x00000009360472a4 */ /* 0x000fe2000f8e0225 */
[----:B------:R-:W-:Y:S02]  /*5a00*/  @!UP0 UMOV UR5, UR10 ;  /* 0x0000000a00058c82 */ /* 0x000fe40008000000 */
[----:B------:R-:W-:Y:S02]  /*5a10*/  UIMAD UR38, UR5, UR43, UR7 ;  /* 0x0000002b052672a4 */ /* 0x000fe4000f8e0207 */
[----:B------:R-:W-:Y:S11]  /*5a20*/  UIMAD UR37, UR6, UR54, UR4 ;  /* 0x00000036062572a4 */ /* 0x000ff6000f8e0204 */
[----:B------:R-:W-:Y:S01]  /*5a30*/  @!UPT UIADD3 URZ, UPT, UPT, URZ, URZ, URZ ;  /* 0x000000fffffff290 */ /* 0x000fe2000fffe0ff */
.L_x_98:
[----:B------:R-:W-:Y:S01]  /*5a40*/  UISETP.NE.AND UP0, UPT, UR39, 0x1, UPT ;  /* 0x000000012700788c */ /* 0x000fe2000bf05270 */
[----:B------:R-:W-:Y:S01]  /*5a50*/  IADD3 R81, PT, PT, R81, 0x1, RZ ;  /* 0x0000000151517810 */ /* 0x000fe20007ffe0ff */
[----:B------:R-:W-:Y:S02]  /*5a60*/  USHF.L.U32 UR50, UR20, 0x6, URZ ;  /* 0x0000000614327899 */ /* 0x000fe400080006ff */
[----:B------:R-:W-:Y:S07]  /*5a70*/  USHF.L.U32 UR49, UR24, 0x7, URZ ;  /* 0x0000000718317899 */ /* 0x000fee00080006ff */
[----:B------:R-:W2:Y:S01]  /*5a80*/  @!UP0 LDCU.128 UR12, c[0x0][0xb10] ;  /* 0x00016200ff0c87ac */ /* 0x000ea20008000c00 */
[----:B------:R-:W3:Y:S01]  /*5a90*/  @!UP0 LDCU UR5, c[0x0][0xb0c] ;  /* 0x00016180ff0587ac */ /* 0x000ee20008000800 */
[----:B------:R-:W4:Y:S01]  /*5aa0*/  @!UP0 LDCU UR10, c[0x0][0xb20] ;  /* 0x00016400ff0a87ac */ /* 0x000f220008000800 */
[----:B--2---:R-:W-:Y:S02]  /*5ab0*/  UIMAD.WIDE.U32 UR8, UR38, UR12, URZ ;  /* 0x0000000c260872a5 */ /* 0x004fe4000f8e00ff */
[----:B------:R-:W-:Y:S02]  /*5ac0*/  UIMAD.WIDE.U32 UR6, UR37, UR15, URZ ;  /* 0x0000000f250672a5 */ /* 0x000fe4000f8e00ff */
[----:B------:R-:W-:Y:S03]  /*5ad0*/  @!UP0 UISETP.NE.AND UP1, UPT, UR14, 0x1, UPT ;  /* 0x000000010e00888c */ /* 0x000fe6000bf25270 */
[----:B------:R-:W-:Y:S01]  /*5ae0*/  @!UP0 UMOV UR4, UR9 ;  /* 0x0000000900048c82 */ /* 0x000fe20008000000 */
[----:B---3--:R-:W-:Y:S02]  /*5af0*/  @!UP0 UISETP.NE.AND UP2, UPT, UR5, 0x1, UPT ;  /* 0x000000010500888c */ /* 0x008fe4000bf45270 */
[----:B------:R-:W-:Y:S01]  /*5b00*/  @!UP0 USHF.R.U32.HI UR4, URZ, UR13, UR4 ;  /* 0x0000000dff048299 */ /* 0x000fe20008011604 */
[----:B------:R-:W-:Y:S02]  /*5b10*/  @!UP0 UMOV UR6, UR7 ;  /* 0x0000000700068c82 */ /* 0x000fe40008000000 */
[----:B----4-:R-:W-:Y:S02]  /*5b20*/  @!UP0 USHF.R.U32.HI UR6, URZ, UR10, UR6 ;  /* 0x0000000aff068299 */ /* 0x010fe40008011606 */
[----:B------:R-:W-:Y:S02]  /*5b30*/  @!UP0 USEL UR7, UR38, UR4, !UP2 ;  /* 0x0000000426078287 */ /* 0x000fe4000d000000 */
[----:B------:R-:W-:Y:S04]  /*5b40*/  @!UP0 USEL UR6, UR37, UR6, !UP1 ;  /* 0x0000000625068287 */ /* 0x000fe8000c800000 */
[----:B------:R-:W-:Y:S02]  /*5b50*/  @!UP0 UIADD3 UR4, UPT, UPT, -UR7, UR6, URZ ;  /* 0x0000000607048290 */ /* 0x000fe4000fffe1ff */
[----:B------:R-:W-:Y:S02]  /*5b60*/  @!UP0 UIADD3 UR6, UPT, UPT, UR7, -UR6, URZ ;  /* 0x8000000607068290 */ /* 0x000fe4000fffe0ff */
[----:B------:R-:W-:Y:S02]  /*5b70*/  @!UP0 UIMAD UR38, UR4, UR5, UR38 ;  /* 0x00000005042682a4 */ /* 0x000fe4000f8e0226 */
[----:B------:R-:W-:Y:S02]  /*5b80*/  @!UP0 UIMAD UR37, UR6, UR14, UR37 ;  /* 0x0000000e062582a4 */ /* 0x000fe4000f8e0225 */
[----:B------:R-:W-:Y:S09]  /*5b90*/  ULOP3.LUT UP0, URZ, UR62, 0x90, URZ, 0xc0, !UPT ;  /* 0x000000903eff7892 */ /* 0x000ff2000f80c0ff */
[----:B------:R-:W-:Y:S05]  /*5ba0*/  BRA.U !UP0, `(.L_x_99) ;  /* 0x0000000108407547 */ /* 0x000fea000b800000 */
[----:B------:R-:W2:Y:S01]  /*5bb0*/  LDCU.64 UR8, c[0x4][0x80] ;  /* 0x01001000ff0877ac */ /* 0x000ea20008000a00 */
[----:B------:R-:W-:Y:S01]  /*5bc0*/  MOV R3, 0x0 ;  /* 0x0000000000037802 */ /* 0x000fe20000000f00 */
[----:B------:R-:W-:Y:S02]  /*5bd0*/  HFMA2 R12, -RZ, RZ, 0, 5.9604644775390625e-08 ;  /* 0x00000001ff0c7431 */ /* 0x000fe400000001ff */
[----:B------:R-:W-:Y:S02]  /*5be0*/  IMAD.MOV.U32 R8, RZ, RZ, 0x70 ;  /* 0x00000070ff087424 */ /* 0x000fe400078e00ff */
[----:B------:R-:W-:Y:S01]  /*5bf0*/  IMAD.MOV.U32 R13, RZ, RZ, RZ ;  /* 0x000000ffff0d7224 */ /* 0x000fe200078e00ff */
[----:B------:R-:W3:Y:S01]  /*5c00*/  LDCU.64 UR6, c[0x4][0x88] ;  /* 0x01001100ff0677ac */ /* 0x000ee20008000a00 */
[----:B------:R-:W4:Y:S01]  /*5c10*/  LDC.64 R2, c[0x4][R3] ;  /* 0x0100000003027b82 */ /* 0x000f220000000a00 */
[----:B------:R-:W1:Y:S01]  /*5c20*/  LDCU.64 UR4, c[0x4][0x8] ;  /* 0x01000100ff0477ac */ /* 0x000e620008000a00 */
[----:B--2---:R-:W-:Y:S01]  /*5c30*/  MOV R5, UR9 ;  /* 0x0000000900057c02 */ /* 0x004fe20008000f00 */
[----:B------:R-:W-:Y:S01]  /*5c40*/  IMAD.U32 R4, RZ, RZ, UR8 ;  /* 0x00000008ff047e24 */ /* 0x000fe2000f8e00ff */
[----:B---3--:R-:W-:Y:S01]  /*5c50*/  MOV R7, UR7 ;  /* 0x0000000700077c02 */ /* 0x008fe20008000f00 */
[----:B------:R-:W-:Y:S01]  /*5c60*/  IMAD.U32 R6, RZ, RZ, UR6 ;  /* 0x00000006ff067e24 */ /* 0x000fe2000f8e00ff */
[----:B-1----:R-:W-:Y:S01]  /*5c70*/  MOV R11, UR5 ;  /* 0x00000005000b7c02 */ /* 0x002fe20008000f00 */
[----:B------:R-:W-:Y:S02]  /*5c80*/  IMAD.U32 R10, RZ, RZ, UR4 ;  /* 0x00000004ff0a7e24 */ /* 0x000fe4000f8e00ff */
[----:B------:R-:W-:Y:S07]  /*5c90*/  LEPC R20, `(.L_x_99) ;  /* 0x000000001014794e */ /* 0x000fee0000000000 */
[----:B----45:R-:W-:Y:S05]  /*5ca0*/  CALL.ABS.NOINC R2 ;  /* 0x0000000002007343 */ /* 0x030fea0003c00000 */
.L_x_99:
[----:B------:R-:W-:Y:S01]  /*5cb0*/  LOP3.LUT P0, RZ, R86, 0x90, RZ, 0xc0, !PT ;  /* 0x0000009056ff7812 */ /* 0x000fe2000780c0ff */
[----:B------:R-:W-:Y:S11]  /*5cc0*/  BSSY.RECONVERGENT B6, `(.L_x_100) ;  /* 0x0000013000067945 */ /* 0x000ff60003800200 */
[----:B------:R-:W-:Y:S01]  /*5cd0*/  @!UPT UIADD3 URZ, UPT, UPT, URZ, URZ, URZ ;  /* 0x000000fffffff290 */ /* 0x000fe2000fffe0ff */
[----:B------:R-:W-:Y:S05]  /*5ce0*/  @!P0 BRA `(.L_x_101) ;  /* 0x0000000000408947 */ /* 0x000fea0003800000 */
        /* <DEDUP_REMOVED lines=16> */
.L_x_101:
[----:B------:R-:W-:Y:S05]  /*5df0*/  BSYNC.RECONVERGENT B6 ;  /* 0x0000000000067941 */ /* 0x000fea0003800200 */
.L_x_100:
[----:B------:R-:W-:Y:S01]  /*5e00*/  R2UR UR4, R79 ;  /* 0x000000004f0472ca */ /* 0x000fe200000e0000 */
[----:B------:R-:W-:Y:S01]  /*5e10*/  UISETP.NE.U32.AND UP0, UPT, UR60, URZ, UPT ;  /* 0x000000ff3c00728c */ /* 0x000fe2000bf05070 */
[----:B------:R-:W-:Y:S02]  /*5e20*/  ISETP.NE.U32.AND P4, PT, R72, RZ, PT ;  /* 0x000000ff4800720c */ /* 0x000fe40003f85070 */
[----:B------:R-:W-:Y:S01]  /*5e30*/  ISETP.NE.U32.AND P2, PT, RZ, UR56, PT ;  /* 0x00000038ff007c0c */ /* 0x000fe2000bf45070 */
[----:B------:R-:W-:Y:S01]  /*5e40*/  UISETP.NE.AND.EX UP1, UPT, UR61, URZ, UPT, UP0 ;  /* 0x000000ff3d00728c */ /* 0x000fe2000bf25300 */
[----:B------:R-:W-:Y:S01]  /*5e50*/  ISETP.NE.AND.EX P4, PT, R73, RZ, PT, P4 ;  /* 0x000000ff4900720c */ /* 0x000fe20003f85340 */
[----:B------:R-:W-:Y:S01]  /*5e60*/  UPLOP3.LUT UP0, UPT, UPT, UPT, UPT, 0x40, 0x4 ;  /* 0x000000000004789c */ /* 0x000fe20003f0e870 */
[----:B------:R-:W-:Y:S05]  /*5e70*/  ISETP.NE.AND.EX P2, PT, RZ, UR57, PT, P2 ;  /* 0x00000039ff007c0c */ /* 0x000fea000bf45320 */
[----:B------:R-:W-:Y:S06]  /*5e80*/  UISETP.NE.AND UP2, UPT, UR4, URZ, UPT ;  /* 0x000000ff0400728c */ /* 0x000fec000bf45270 */
[----:B------:R-:W-:Y:S05]  /*5e90*/  PLOP3.LUT P1, PT, PT, PT, UP2, 0x80, 0x8 ;  /* 0x000000000008781c */ /* 0x000fea0003f2f028 */
[----:B------:R-:W-:Y:S06]  /*5ea0*/  @UP2 UPLOP3.LUT UP0, UPT, UPT, UPT, UP1, 0x80, 0x8 ;  /* 0x000000000008289c */ /* 0x000fec0003f0f010 */
[----:B------:R-:W-:Y:S01]  /*5eb0*/  PLOP3.LUT P0, PT, PT, PT, UP0, 0x80, 0x8 ;  /* 0x000000000008781c */ /* 0x000fe20003f0f008 */
[----:B------:R-:W-:Y:S01]  /*5ec0*/  @!UPT UIADD3 URZ, UPT, UPT, URZ, URZ, URZ ;  /* 0x000000fffffff290 */ /* 0x000fe2000fffe0ff */
[----:B------:R-:W-:Y:S11]  /*5ed0*/  BRA.U !UP1, `(.L_x_102) ;  /* 0x00000001093c7547 */ /* 0x000ff6000b800000 */
[----:B------:R-:W-:Y:S01]  /*5ee0*/  UISETP.NE.U32.AND UP0, UPT, UR56, URZ, UPT ;  /* 0x000000ff3800728c */ /* 0x000fe2000bf05070 */
[----:B-1----:R-:W-:Y:S01]  /*5ef0*/  HFMA2 R0, -RZ, RZ, 0, 5.9604644775390625e-08 ;  /* 0x00000001ff007431 */ /* 0x002fe200000001ff */
[----:B------:R-:W1:Y:S01]  /*5f00*/  LDCU.64 UR8, c[0x0][0x358] ;  /* 0x00006b00ff0877ac */ /* 0x000e620008000a00 */
[----:B------:R-:W-:Y:S01]  /*5f10*/  IMAD.MOV.U32 R76, RZ, RZ, 0x1 ;  /* 0x00000001ff4c7424 */ /* 0x000fe200078e00ff */
[----:B------:R-:W-:Y:S06]  /*5f20*/  UISETP.NE.AND.EX UP0, UPT, UR57, URZ, UPT, UP0 ;  /* 0x000000ff3900728c */ /* 0x000fec000bf05300 */
[----:B------:R-:W-:Y:S05]  /*5f30*/  PLOP3.LUT P3, PT, PT, PT, UP0, 0x80, 0x8 ;  /* 0x000000000008781c */ /* 0x000fea0003f6f008 */
[----:B------:R-:W2:Y:S01]  /*5f40*/  @UP0 LDCU.64 UR4, c[0x0][0x888] ;  /* 0x00011100ff0407ac */ /* 0x000ea20008000a00 */
[----:B------:R-:W-:Y:S07]  /*5f50*/  @UP0 UIMAD UR6, UR36, UR60, URZ ;  /* 0x0000003c240602a4 */ /* 0x000fee000f8e02ff */
[----:B------:R-:W-:Y:S01]  /*5f60*/  @!P3 PRMT R76, R0, 0x7610, R76 ;  /* 0x00007610004cb816 */ /* 0x000fe2000000004c */
[----:B--2---:R-:W-:Y:S06]  /*5f70*/  @UP0 UIMAD.WIDE UR4, UR6, 0x4, UR4 ;  /* 0x00000004060408a5 */ /* 0x004fec000f8e0204 */
[----:B-----5:R-:W-:Y:S01]  /*5f80*/  IMAD.U32 R40, RZ, RZ, UR4 ;  /* 0x00000004ff287e24 */ /* 0x020fe2000f8e00ff */
[----:B------:R-:W-:Y:S04]  /*5f90*/  MOV R41, UR5 ;  /* 0x0000000500297c02 */ /* 0x000fe80008000f00 */
[----:B------:R-:W2:Y:S01]  /*5fa0*/  @!UP0 LDCU UR4, c[0x0][0x880] ;  /* 0x00011000ff0487ac */ /* 0x000ea20008000800 */
[----:B-1----:R3:W5:Y:S02]  /*5fb0*/  @P3 LDG.E R40, desc[UR8][R40.64] ;  /* 0x0000000828283981 */ /* 0x002764000c1e1900 */
[----:B--23--:R-:W-:Y:S02]  /*5fc0*/  @!P3 IMAD.U32 R40, RZ, RZ, UR4 ;  /* 0x00000004ff28be24 */ /* 0x00cfe4000f8e00ff */
.L_x_102:
[----:B------:R-:W-:Y:S05]  /*5fd0*/  @!P4 BRA `(.L_x_103) ;  /* 0x000000000024c947 */ /* 0x000fea0003800000 */
[----:B------:R-:W-:Y:S01]  /*5fe0*/  ISETP.NE.U32.AND P3, PT, R70, RZ, PT ;  /* 0x000000ff4600720c */ /* 0x000fe20003f65070 */
[----:B------:R-:W2:Y:S03]  /*5ff0*/  LDCU.64 UR4, c[0x0][0x358] ;  /* 0x00006b00ff0477ac */ /* 0x000ea60008000a00 */
[----:B------:R-:W-:Y:S11]  /*6000*/  ISETP.NE.AND.EX P3, PT, R71, RZ, PT, P3 ;  /* 0x000000ff4700720c */ /* 0x000ff60003f65330 */
[----:B------:R-:W-:Y:S02]  /*6010*/  @!UPT UIADD3 URZ, UPT, UPT, URZ, URZ, URZ ;  /* 0x000000fffffff290 */ /* 0x000fe4000fffe0ff */
[----:B------:R-:W3:Y:S01]  /*6020*/  @P3 LDC.64 R2, c[0x0][0x8a8] ;  /* 0x00022a00ff023b82 */ /* 0x000ee20000000a00 */
[----:B-1----:R-:W-:Y:S04]  /*6030*/  @P3 IMAD R0, R72, UR36, RZ ;  /* 0x0000002448003c24 */ /* 0x002fe8000f8e02ff */
[----:B---3--:R-:W-:Y:S05]  /*6040*/  @P3 IMAD.WIDE R2, R0, 0x4, R2 ;  /* 0x0000000400023825 */ /* 0x008fea00078e0202 */
[----:B--2--5:R2:W5:Y:S02]  /*6050*/  @P3 LDG.E R38, desc[UR4][R2.64] ;  /* 0x0000000402263981 */ /* 0x024564000c1e1900 */
[----:B--2---:R-:W3:Y:S02]  /*6060*/  @!P3 LDC R38, c[0x0][0x8a0] ;  /* 0x00022800ff26bb82 */ /* 0x004ee40000000800 */
.L_x_103:
[----:B-----5:R-:W-:Y:S01]  /*6070*/  ISETP.NE.AND P4, PT, R40, RZ, PT ;  /* 0x000000ff2800720c */ /* 0x020fe20003f85270 */
[----:B------:R-:W-:Y:S01]  /*6080*/  BSSY B1, `(.L_x_104) ;  /* 0x0000040000017945 */ /* 0x000fe20003800000 */
[----:B------:R-:W-:Y:S01]  /*6090*/  SEL R3, RZ, 0xffffffff, P2 ;  /* 0xffffffffff037807 */ /* 0x000fe20001000000 */
[----:B------:R-:W-:Y:S01]  /*60a0*/  IMAD.MOV.U32 R43, RZ, RZ, 0x1 ;  /* 0x00000001ff2b7424 */ /* 0x000fe200078e00ff */
[----:B------:R-:W-:Y:S01]  /*60b0*/  LOP3.LUT P3, RZ, R76, 0xff, RZ, 0xc0, !PT ;  /* 0x000000ff4cff7812 */ /* 0x000fe2000786c0ff */
[C---:B------:R-:W-:Y:S01]  /*60c0*/  IMAD R39, R36.reuse, 0x40, R37 ;  /* 0x0000004024277824 */ /* 0x040fe200078e0225 */
[----:B-1----:R-:W-:Y:S02]  /*60d0*/  @P1 SEL R0, RZ, 0xffffffff, P4 ;  /* 0xffffffffff001807 */ /* 0x002fe40002000000 */
[----:B------:R-:W-:Y:S02]  /*60e0*/  CS2R R50, SRZ ;  /* 0x0000000000327805 */ /* 0x000fe4000001ff00 */
[----:B------:R-:W-:Y:S02]  /*60f0*/  LEA R4, R83, UR44, 0x3 ;  /* 0x0000002c53047c11 */ /* 0x000fe4000f8e18ff */
[----:B------:R-:W-:Y:S02]  /*6100*/  CS2R R48, SRZ ;  /* 0x0000000000307805 */ /* 0x000fe4000001ff00 */
[----:B------:R-:W-:Y:S02]  /*6110*/  @P0 SEL R0, R3, R0, !P3 ;  /* 0x0000000003000207 */ /* 0x000fe40005800000 */
[----:B------:R-:W-:Y:S02]  /*6120*/  CS2R R46, SRZ ;  /* 0x00000000002e7805 */ /* 0x000fe4000001ff00 */
[----:B------:R-:W-:Y:S02]  /*6130*/  LEA R80, R36, UR44, 0x3 ;  /* 0x0000002c24507c11 */ /* 0x000fe4000f8e18ff */
[----:B------:R-:W-:Y:S02]  /*6140*/  CS2R R44, SRZ ;  /* 0x00000000002c7805 */ /* 0x000fe4000001ff00 */
[----:B------:R-:W-:Y:S02]  /*6150*/  @P1 LOP3.LUT R0, R0, 0x1, RZ, 0xc0, !PT ;  /* 0x0000000100001812 */ /* 0x000fe400078ec0ff */
[----:B------:R-:W-:Y:S02]  /*6160*/  SHF.L.U32 R5, R85, 0x1f, RZ ;  /* 0x0000001f55057819 */ /* 0x000fe400000006ff */
[----:B------:R-:W-:Y:S02]  /*6170*/  ISETP.NE.U32.OR P6, PT, R0, 0x1, !P1 ;  /* 0x000000010000780c */ /* 0x000fe40004fc5470 */
[----:B------:R-:W-:Y:S02]  /*6180*/  PLOP3.LUT P2, PT, PT, PT, UP1, 0x80, 0x8 ;  /* 0x000000000008781c */ /* 0x000fe40003f4f018 */
[----:B------:R-:W-:Y:S09]  /*6190*/  P2R R2, PR, RZ, 0x40 ;  /* 0x00000040ff027803 */ /* 0x000ff20000000000 */
[----:B------:R-:W-:Y:S04]  /*61a0*/  @P6 SHF.L.U32 R0, R82, 0x1f, RZ ;  /* 0x0000001f52006819 */ /* 0x000fe800000006ff */
[----:B------:R1:W2:Y:S01]  /*61b0*/  @P6 SYNCS.PHASECHK.TRANS64.TRYWAIT P1, [R4+URZ+0x40], R0 ;  /* 0x00004000040065a7 */ /* 0x0002a200080211ff */
[----:B------:R4:W3:Y:S01]  /*61c0*/  SYNCS.PHASECHK.TRANS64.TRYWAIT P0, [R80+URZ+0x90], R5 ;  /* 0x00009005500075a7 */ /* 0x0008e200080011ff */
[----:B-1----:R-:W-:Y:S04]  /*61d0*/  SEL R0, RZ, 0xffffffff, P4 ;  /* 0xffffffffff007807 */ /* 0x002fe80002000000 */
[----:B------:R-:W-:Y:S04]  /*61e0*/  @P2 SEL R0, R3, R0, !P3 ;  /* 0x0000000003002207 */ /* 0x000fe80005800000 */
[----:B------:R-:W-:Y:S04]  /*61f0*/  LOP3.LUT R0, R0, 0x1, RZ, 0xc0, !PT ;  /* 0x0000000100007812 */ /* 0x000fe800078ec0ff */
[----:B------:R-:W-:Y:S04]  /*6200*/  ISETP.NE.U32.AND P5, PT, R0, 0x1, PT ;  /* 0x000000010000780c */ /* 0x000fe80003fa5070 */
[----:B------:R-:W-:Y:S02]  /*6210*/  P2R R56, PR, RZ, 0x20 ;  /* 0x00000020ff387803 */ /* 0x000fe40000000000 */
[----:B--2---:R-:W-:Y:S01]  /*6220*/  @P6 SEL R43, RZ, 0x1, !P1 ;  /* 0x00000001ff2b6807 */ /* 0x004fe20004800000 */
[----:B---34-:R-:W-:Y:S06]  /*6230*/  @!P6 BRA `(.L_x_105) ;  /* 0x000000000090e947 */ /* 0x018fec0003800000 */
[----:B------:R-:W-:Y:S01]  /*6240*/  @P5 IMAD R6, R83, 0x1000, R74 ;  /* 0x0000100053065824 */ /* 0x000fe200078e024a */
[----:B------:R-:W-:Y:S01]  /*6250*/  LOP3.LUT P6, RZ, R75, 0x80, RZ, 0xc0, !PT ;  /* 0x000000804bff7812 */ /* 0x000fe200078cc0ff */
[----:B------:R-:W-:Y:S01]  /*6260*/  BSSY B0, `(.L_x_106) ;  /* 0x000000f000007945 */ /* 0x000fe20003800000 */
[----:B------:R-:W-:Y:S01]  /*6270*/  ISETP.NE.AND P2, PT, R43, RZ, PT ;  /* 0x000000ff2b00720c */ /* 0x000fe20003f45270 */
[----:B------:R-:W-:Y:S01]  /*6280*/  @P5 VIADD R0, R6, UR44 ;  /* 0x0000002c06005c36 */ /* 0x000fe20008000000 */
[----:B------:R-:W-:Y:S02]  /*6290*/  PLOP3.LUT P1, PT, PT, PT, PT, 0x8, 0x80 ;  /* 0x000000000080781c */ /* 0x000fe40003f2e170 */
[----:B------:R-:W-:Y:S02]  /*62a0*/  CS2R R46, SRZ ;  /* 0x00000000002e7805 */ /* 0x000fe4000001ff00 */
[----:B------:R-:W-:Y:S01]  /*62b0*/  @P5 PLOP3.LUT P1, PT, P6, PT, PT, 0x80, 0x8 ;  /* 0x000000000008581c */ /* 0x000fe2000372f070 */
[C---:B------:R-:W-:Y:S01]  /*62c0*/  @P5 VIADD R3, R0.reuse, 0x10 ;  /* 0x0000001000035836 */ /* 0x040fe20000000000 */
[----:B------:R-:W-:Y:S02]  /*62d0*/  CS2R R44, SRZ ;  /* 0x00000000002c7805 */ /* 0x000fe4000001ff00 */
[----:B------:R-:W-:Y:S02]  /*62e0*/  CS2R R50, SRZ ;  /* 0x0000000000327805 */ /* 0x000fe4000001ff00 */
[----:B------:R-:W-:Y:S07]  /*62f0*/  CS2R R48, SRZ ;  /* 0x0000000000307805 */ /* 0x000fee000001ff00 */
[----:B------:R-:W-:Y:S01]  /*6300*/  @P1 VIADD R3, R0, 0xfffffff0 ;  /* 0xfffffff000031836 */ /* 0x000fe20000000000 */
[----:B------:R-:W-:Y:S06]  /*6310*/  @P2 BRA `(.L_x_107) ;  /* 0x00000000000c2947 */ /* 0x000fec0003800000 */
[----:B------:R-:W-:Y:S04]  /*6320*/  SHF.L.U32 R0, R82, 0x1f, RZ ;  /* 0x0000001f52007819 */ /* 0x000fe800000006ff */
[----:B------:R-:W1:Y:S02]  /*6330*/  SYNCS.PHASECHK.TRANS64.TRYWAIT P1, [R4+URZ+0x40], R0 ;  /* 0x00004000040075a7 */ /* 0x000e6400080211ff */
[----:B-1----:R-:W-:Y:S05]  /*6340*/  @!P1 BRA `(.L_x_108) ;  /* 0x00000024008c9947 */ /* 0x002fea0003800000 */
.L_x_107:
[----:B------:R-:W-:Y:S05]  /*6350*/  BSYNC B0 ;  /* 0x0000000000007941 */ /* 0x000fea0003800000 */
.L_x_106:
[----:B------:R-:W-:Y:S01]  /*6360*/  ISETP.NE.AND P1, PT, R56, RZ, PT ;  /* 0x000000ff3800720c */ /* 0x000fe20003f25270 */
[----:B-1----:R-:W-:Y:S02]  /*6370*/  VIADD R4, R4, 0x50 ;  /* 0x0000005004047836 */ /* 0x002fe40000000000 */
[----:B------:R-:W-:Y:S02]  /*6380*/  IMAD.U32 R0, RZ, RZ, UR46 ;  /* 0x0000002eff007e24 */ /* 0x000fe4000f8e00ff */
[----:B------:R-:W-:Y:S03]  /*6390*/  VIADD R83, R83, 0x1 ;  /* 0x0000000153537836 */ /* 0x000fe60000000000 */
[----:B------:R-:W-:Y:S05]  /*63a0*/  PRMT R0, R0, 0x654, R4 ;  /* 0x0000065400007816 */ /* 0x000fea0000000004 */
[----:B------:R1:W2:Y:S04]  /*63b0*/  @P1 LDS.128 R44, [R6+UR44+0x200] ;  /* 0x0002002c062c1984 */ /* 0x0002a80008000c00 */
[----:B------:R1:W3:Y:S01]  /*63c0*/  @P1 LDS.128 R48, [R3+0x200] ;  /* 0x0002000003301984 */ /* 0x0002e20000000c00 */
[C---:B------:R-:W-:Y:S01]  /*63d0*/  ISETP.NE.AND P1, PT, R83.reuse, 0x2, PT ;  /* 0x000000025300780c */ /* 0x040fe20003f25270 */
[----:B------:R-:W-:Y:S01]  /*63e0*/  @!PT LDS RZ, [RZ] ;  /* 0x00000000fffff984 */ /* 0x000fe20000000800 */
[----:B------:R-:W-:Y:S01]  /*63f0*/  @!PT LDS RZ, [RZ] ;  /* 0x00000000fffff984 */ /* 0x000fe20000000800 */
[----:B------:R-:W-:Y:S01]  /*6400*/  @!PT LDS RZ, [RZ] ;  /* 0x00000000fffff984 */ /* 0x000fe20000000800 */
[----:B------:R-:W-:Y:S01]  /*6410*/  @!PT LDS RZ, [RZ] ;  /* 0x00000000fffff984 */ /* 0x000fe20000000800 */
[----:B------:R4:W-:Y:S06]  /*6420*/  MEMBAR.ALL.CTA ;  /* 0x0000000000007992 */ /* 0x0009ec0000008000 */
[----:B----4-:R-:W4:Y:S01]  /*6430*/  FENCE.VIEW.ASYNC.S ;  /* 0x00000000000073c6 */ /* 0x010f220000000000 */
[----:B------:R-:W-:Y:S01]  /*6440*/  SEL R83, R83, RZ, P1 ;  /* 0x000000ff53537207 */ /* 0x000fe20000800000 */
[----:B----4-:R4:W-:Y:S02]  /*6450*/  SYNCS.ARRIVE.TRANS64.RED.A1T0 RZ, [R0+URZ], RZ ;  /* 0x000000ff00ff79a7 */ /* 0x0109e400081004ff */
[----:B----4-:R-:W-:Y:S04]  /*6460*/  SEL R0, RZ, 0x1, P1 ;  /* 0x00000001ff007807 */ /* 0x010fe80000800000 */
[----:B-12---:R-:W-:Y:S02]  /*6470*/  LOP3.LUT R82, R82, R0, RZ, 0x3c, !PT ;  /* 0x0000000052527212 */ /* 0x006fe400078e3cff */
.L_x_105:
[----:B------:R-:W-:Y:S05]  /*6480*/  BSYNC B1 ;  /* 0x0000000000017941 */ /* 0x000fea0003800000 */
.L_x_104:
[----:B------:R-:W-:Y:S04]  /*6490*/  SHF.R.U32.HI R0, RZ, 0x15, R39 ;  /* 0x00000015ff007819 */ /* 0x000fe80000011627 */
[----:B------:R-:W-:Y:S01]  /*64a0*/  LOP3.LUT P1, RZ, R0, 0x3, R77, 0x48, !PT ;  /* 0x0000000300ff7812 */ /* 0x000fe2000782484d */
[----:B------:R-:W-:Y:S01]  /*64b0*/  @!UPT UIADD3 URZ, UPT, UPT, URZ, URZ, URZ ;  /* 0x000000fffffff290 */ /* 0x000fe2000fffe0ff */
[----:B------:R-:W-:Y:S11]  /*64c0*/  @P0 BRA `(.L_x_109) ;  /* 0x0000000000080947 */ /* 0x000ff60003800000 */
[----:B------:R-:W1:Y:S02]  /*64d0*/  SYNCS.PHASECHK.TRANS64.TRYWAIT P0, [R80+URZ+0x90], R5 ;  /* 0x00009005500075a7 */ /* 0x000e6400080011ff */
[----:B-1----:R-:W-:Y:S05]  /*64e0*/  @!P0 BRA `(.L_x_110) ;  /* 0x0000002400388947 */ /* 0x002fea0003800000 */
.L_x_109:
[----:B------:R-:W-:Y:S05]  /*64f0*/  @!P1 BRA `(.L_x_111) ;  /* 0x0000000000409947 */ /* 0x000fea0003800000 */
[----:B------:R-:W1:Y:S01]  /*6500*/  LDCU.64 UR8, c[0x4][0x70] ;  /* 0x01000e00ff0877ac */ /* 0x000e620008000a00 */
[----:B------:R-:W-:Y:S01]  /*6510*/  MOV R15, 0x0 ;  /* 0x00000000000f7802 */ /* 0x000fe20000000f00 */
[----:B------:R-:W-:Y:S02]  /*6520*/  HFMA2 R12, -RZ, RZ, 0, 5.9604644775390625e-08 ;  /* 0x00000001ff0c7431 */ /* 0x000fe400000001ff */
[----:B------:R-:W-:Y:S02]  /*6530*/  IMAD.MOV.U32 R8, RZ, RZ, 0x192 ;  /* 0x00000192ff087424 */ /* 0x000fe400078e00ff */
[----:B------:R-:W-:Y:S01]  /*6540*/  IMAD.MOV.U32 R13, RZ, RZ, RZ ;  /* 0x000000ffff0d7224 */ /* 0x000fe200078e00ff */
[----:B------:R-:W2:Y:S01]  /*6550*/  LDCU.64 UR6, c[0x4][0x78] ;  /* 0x01000f00ff0677ac */ /* 0x000ea20008000a00 */
[----:B------:R-:W4:Y:S01]  /*6560*/  LDC.64 R14, c[0x4][R15] ;  /* 0x010000000f0e7b82 */ /* 0x000f220000000a00 */
[----:B------:R-:W5:Y:S01]  /*6570*/  LDCU.64 UR4, c[0x4][0x10] ;  /* 0x01000200ff0477ac */ /* 0x000f620008000a00 */
[----:B-1----:R-:W-:Y:S01]  /*6580*/  MOV R5, UR9 ;  /* 0x0000000900057c02 */ /* 0x002fe20008000f00 */
[----:B------:R-:W-:Y:S01]  /*6590*/  IMAD.U32 R4, RZ, RZ, UR8 ;  /* 0x00000008ff047e24 */ /* 0x000fe2000f8e00ff */
[----:B--2---:R-:W-:Y:S01]  /*65a0*/  MOV R7, UR7 ;  /* 0x0000000700077c02 */ /* 0x004fe20008000f00 */
[----:B------:R-:W-:Y:S01]  /*65b0*/  IMAD.U32 R6, RZ, RZ, UR6 ;  /* 0x00000006ff067e24 */ /* 0x000fe2000f8e00ff */
[----:B-----5:R-:W-:Y:S01]  /*65c0*/  MOV R11, UR5 ;  /* 0x00000005000b7c02 */ /* 0x020fe20008000f00 */
[----:B------:R-:W-:Y:S02]  /*65d0*/  IMAD.U32 R10, RZ, RZ, UR4 ;  /* 0x00000004ff0a7e24 */ /* 0x000fe4000f8e00ff */
[----:B------:R-:W-:Y:S07]  /*65e0*/  LEPC R20, `(.L_x_111) ;  /* 0x000000001014794e */ /* 0x000fee0000000000 */
[----:B---34-:R-:W-:Y:S05]  /*65f0*/  CALL.ABS.NOINC R14 ;  /* 0x000000000e007343 */ /* 0x018fea0003c00000 */
.L_x_111:
[----:B------:R-:W-:Y:S01]  /*6600*/  IMAD.U32 R42, R45, 0x10000, RZ ;  /* 0x000100002d2a7824 */ /* 0x000fe200078e00ff */
[----:B------:R-:W-:Y:S01]  /*6610*/  ISETP.NE.AND P6, PT, R2, RZ, PT ;  /* 0x000000ff0200720c */ /* 0x000fe20003fc5270 */
[----:B------:R-:W-:Y:S05]  /*6620*/  WARPSYNC.ALL ;  /* 0x0000000000007948 */ /* 0x000fea0003800000 */
[----:B------:R-:W-:Y:S01]  /*6630*/  R2UR UR4, R39 ;  /* 0x00000000270472ca */ /* 0x000fe200000e0000 */
[----:B------:R-:W-:Y:S01]  /*6640*/  BSSY.RECONVERGENT B0, `(.L_x_112) ;  /* 0x00000a4000007945 */ /* 0x000fe20003800200 */
[C---:B------:R-:W-:Y:S02]  /*6650*/  SHF.L.U32 R2, R44.reuse, 0x10, RZ ;  /* 0x000000102c027819 */ /* 0x040fe400000006ff */
[C---:B------:R-:W-:Y:S02]  /*6660*/  PRMT R3, R44.reuse, 0x8880, RZ ;  /* 0x000088802c037816 */ /* 0x040fe400000000ff */
[----:B------:R-:W-:Y:S02]  /*6670*/  SHF.L.U32 R41, R44, 0x8, RZ ;  /* 0x000000082c297819 */ /* 0x000fe400000006ff */
[----:B------:R-:W-:Y:S02]  /*6680*/  LOP3.LUT P5, RZ, R75, 0x80, RZ, 0xc0, !PT ;  /* 0x000000804bff7812 */ /* 0x000fe400078ac0ff */
[----:B------:R-:W-:Y:S03]  /*6690*/  ISETP.NE.AND P0, PT, R87, RZ, PT ;  /* 0x000000ff5700720c */ /* 0x000fe60003f05270 */
[----:B-1----:R-:W1:Y:S02]  /*66a0*/  LDTM.x32 R4, tmem[UR4] ;  /* 0x00000004000479ee */ /* 0x002e6400082c0000 */
[C---:B-1----:R-:W-:Y:S01]  /*66b0*/  IMAD R0, R38.reuse, R4, RZ ;  /* 0x0000000426007224 */ /* 0x042fe200078e02ff */
[----:B------:R-:W-:Y:S01]  /*66c0*/  SHF.R.S32.HI R4, RZ, 0x18, R2 ;  /* 0x00000018ff047819 */ /* 0x000fe20000011402 */
[C---:B------:R-:W-:Y:S01]  /*66d0*/  IMAD R2, R38.reuse, R5, RZ ;  /* 0x0000000526027224 */ /* 0x040fe200078e02ff */
[----:B------:R-:W-:Y:S01]  /*66e0*/  SHF.R.S32.HI R5, RZ, 0x18, R41 ;  /* 0x00000018ff057819 */ /* 0x000fe20000011429 */
[----:B------:R-:W-:Y:S01]  /*66f0*/  IMAD R0, R3, R40, R0 ;  /* 0x0000002803007224 */ /* 0x000fe200078e0200 */
[----:B------:R-:W-:Y:S01]  /*6700*/  PRMT R41, R45, 0x8880, RZ ;  /* 0x000088802d297816 */ /* 0x000fe200000000ff */
[----:B------:R-:W-:Y:S02]  /*6710*/  IMAD R3, R38, R6, RZ ;  /* 0x0000000626037224 */ /* 0x000fe400078e02ff */
[-C--:B------:R-:W-:Y:S01]  /*6720*/  IMAD R2, R4, R40.reuse, R2 ;  /* 0x0000002804027224 */ /* 0x080fe200078e0202 */
[----:B------:R-:W-:Y:S01]  /*6730*/  SHF.R.S32.HI R4, RZ, 0x18, R44 ;  /* 0x00000018ff047819 */ /* 0x000fe2000001142c */
[C---:B------:R-:W-:Y:S02]  /*6740*/  IMAD R7, R38.reuse, R7, RZ ;  /* 0x0000000726077224 */ /* 0x040fe400078e02ff */
[-C--:B------:R-:W-:Y:S02]  /*6750*/  IMAD R3, R5, R40.reuse, R3 ;  /* 0x0000002805037224 */ /* 0x080fe400078e0203 */
[----:B------:R-:W-:Y:S02]  /*6760*/  IMAD R5, R38, R9, RZ ;  /* 0x0000000926057224 */ /* 0x000fe400078e02ff */
[----:B------:R-:W-:Y:S02]  /*6770*/  IMAD R7, R4, R40, R7 ;  /* 0x0000002804077224 */ /* 0x000fe400078e0207 */
[C---:B------:R-:W-:Y:S02]  /*6780*/  IMAD R9, R38.reuse, R13, RZ ;  /* 0x0000000d26097224 */ /* 0x040fe400078e02ff */
[C---:B------:R-:W-:Y:S01]  /*6790*/  IMAD R4, R38.reuse, R8, RZ ;  /* 0x0000000826047224 */ /* 0x040fe200078e02ff */
[----:B------:R-:W-:Y:S01]  /*67a0*/  I2IP.S8.S32.SAT R52, R7, R3, RZ ;  /* 0x0000000307347239 */ /* 0x000fe200000014ff */
[C---:B------:R-:W-:Y:S01]  /*67b0*/  IMAD R13, R38.reuse, R17, RZ ;  /* 0x00000011260d7224 */ /* 0x040fe200078e02ff */
[----:B------:R-:W-:Y:S01]  /*67c0*/  SHF.R.S32.HI R7, RZ, 0x18, R45 ;  /* 0x00000018ff077819 */ /* 0x000fe2000001142d */
[----:B------:R-:W-:Y:S01]  /*67d0*/  IMAD R8, R38, R12, RZ ;  /* 0x0000000c26087224 */ /* 0x000fe200078e02ff */
[----:B------:R-:W-:Y:S01]  /*67e0*/  I2IP.S8.S32.SAT R52, R2, R0, R52 ;  /* 0x0000000002347239 */ /* 0x000fe20000001434 */
[----:B------:R-:W-:Y:S01]  /*67f0*/  IMAD R17, R38, R21, RZ ;  /* 0x0000001526117224 */ /* 0x000fe200078e02ff */
[----:B------:R-:W-:Y:S01]  /*6800*/  SHF.L.U32 R0, R46, 0x8, RZ ;  /* 0x000000082e007819 */ /* 0x000fe200000006ff */
[C---:B------:R-:W-:Y:S01]  /*6810*/  IMAD R12, R38.reuse, R16, RZ ;  /* 0x00000010260c7224 */ /* 0x040fe200078e02ff */
[----:B------:R-:W-:Y:S01]  /*6820*/  SHF.R.S32.HI R2, RZ, 0x18, R46 ;  /* 0x00000018ff027819 */ /* 0x000fe2000001142e */
[C---:B------:R-:W-:Y:S01]  /*6830*/  IMAD R21, R38.reuse, R25, RZ ;  /* 0x0000001926157224 */ /* 0x040fe200078e02ff */
[----:B------:R-:W-:Y:S01]  /*6840*/  SHF.R.S32.HI R0, RZ, 0x18, R0 ;  /* 0x00000018ff007819 */ /* 0x000fe20000011400 */
[C---:B------:R-:W-:Y:S02]  /*6850*/  IMAD R16, R38.reuse, R20, RZ ;  /* 0x0000001426107224 */ /* 0x040fe400078e02ff */
[C---:B------:R-:W-:Y:S02]  /*6860*/  IMAD R25, R38.reuse, R29, RZ ;  /* 0x0000001d26197224 */ /* 0x040fe400078e02ff */
[C---:B------:R-:W-:Y:S02]  /*6870*/  IMAD R20, R38.reuse, R24, RZ ;  /* 0x0000001826147224 */ /* 0x040fe400078e02ff */
[C---:B------:R-:W-:Y:S01]  /*6880*/  IMAD R29, R38.reuse, R33, RZ ;  /* 0x00000021261d7224 */ /* 0x040fe200078e02ff */
[----:B------:R-:W-:Y:S01]  /*6890*/  SHF.L.U32 R33, R45, 0x8, RZ ;  /* 0x000000082d217819 */ /* 0x000fe200000006ff */
[C---:B------:R-:W-:Y:S02]  /*68a0*/  IMAD R24, R38.reuse, R28, RZ ;  /* 0x0000001c26187224 */ /* 0x040fe400078e02ff */
[C---:B------:R-:W-:Y:S01]  /*68b0*/  IMAD R28, R38.reuse, R32, RZ ;  /* 0x00000020261c7224 */ /* 0x040fe200078e02ff */
[----:B------:R-:W-:Y:S01]  /*68c0*/  SHF.R.S32.HI R32, RZ, 0x18, R42 ;  /* 0x00000018ff207819 */ /* 0x000fe2000001142a */
[----:B------:R-:W-:Y:S01]  /*68d0*/  IMAD R4, R41, R40, R4 ;  /* 0x0000002829047224 */ /* 0x000fe200078e0204 */
[----:B------:R-:W-:Y:S01]  /*68e0*/  SHF.R.S32.HI R3, RZ, 0x18, R33 ;  /* 0x00000018ff037819 */ /* 0x000fe20000011421 */
[----:B------:R-:W-:Y:S01]  /*68f0*/  IMAD R6, R38, R10, RZ ;  /* 0x0000000a26067224 */ /* 0x000fe200078e02ff */
[----:B------:R-:W-:Y:S01]  /*6900*/  PRMT R33, R46, 0x8880, RZ ;  /* 0x000088802e217816 */ /* 0x000fe200000000ff */
[-C--:B------:R-:W-:Y:S01]  /*6910*/  IMAD R5, R32, R40.reuse, R5 ;  /* 0x0000002820057224 */ /* 0x080fe200078e0205 */
[----:B------:R-:W-:Y:S01]  /*6920*/  SHF.L.U32 R32, R46, 0x10, RZ ;  /* 0x000000102e207819 */ /* 0x000fe200000006ff */
[C---:B------:R-:W-:Y:S02]  /*6930*/  IMAD R11, R38.reuse, R11, RZ ;  /* 0x0000000b260b7224 */ /* 0x040fe400078e02ff */
[-C--:B------:R-:W-:Y:S02]  /*6940*/  IMAD R6, R3, R40.reuse, R6 ;  /* 0x0000002803067224 */ /* 0x080fe400078e0206 */
[----:B------:R-:W-:Y:S01]  /*6950*/  IMAD R11, R7, R40, R11 ;  /* 0x00000028070b7224 */ /* 0x000fe200078e020b */
[----:B------:R-:W-:Y:S01]  /*6960*/  SHF.R.S32.HI R7, RZ, 0x18, R32 ;  /* 0x00000018ff077819 */ /* 0x000fe20000011420 */
[----:B------:R-:W-:Y:S02]  /*6970*/  IMAD.MOV.U32 R3, RZ, RZ, R33 ;  /* 0x000000ffff037224 */ /* 0x000fe400078e0021 */
[----:B------:R-:W-:Y:S01]  /*6980*/  IMAD R10, R38, R14, RZ ;  /* 0x0000000e260a7224 */ /* 0x000fe200078e02ff */
[----:B------:R-:W-:Y:S01]  /*6990*/  I2IP.S8.S32.SAT R11, R11, R6, RZ ;  /* 0x000000060b0b7239 */ /* 0x000fe200000014ff */
[-C--:B------:R-:W-:Y:S01]  /*69a0*/  IMAD R8, R3, R40.reuse, R8 ;  /* 0x0000002803087224 */ /* 0x080fe200078e0208 */
[----:B------:R-:W-:Y:S01]  /*69b0*/  SHF.L.U32 R3, R47, 0x10, RZ ;  /* 0x000000102f037819 */ /* 0x000fe200000006ff */
[-C--:B------:R-:W-:Y:S01]  /*69c0*/  IMAD R9, R7, R40.reuse, R9 ;  /* 0x0000002807097224 */ /* 0x080fe200078e0209 */
[C---:B------:R-:W-:Y:S01]  /*69d0*/  PRMT R7, R47.reuse, 0x8880, RZ ;  /* 0x000088802f077816 */ /* 0x040fe200000000ff */
[----:B------:R-:W-:Y:S01]  /*69e0*/  IMAD R10, R0, R40, R10 ;  /* 0x00000028000a7224 */ /* 0x000fe200078e020a */
[----:B------:R-:W-:Y:S01]  /*69f0*/  SHF.R.S32.HI R3, RZ, 0x18, R3 ;  /* 0x00000018ff037819 */ /* 0x000fe20000011403 */
[----:B------:R-:W-:Y:S01]  /*6a00*/  IMAD R15, R38, R15, RZ ;  /* 0x0000000f260f7224 */ /* 0x000fe200078e02ff */
[----:B------:R-:W-:Y:S01]  /*6a10*/  MOV R0, R7 ;  /* 0x0000000700007202 */ /* 0x000fe20000000f00 */
[----:B------:R-:W-:Y:S01]  /*6a20*/  IMAD.SHL.U32 R6, R47, 0x100, RZ ;  /* 0x000001002f067824 */ /* 0x000fe200078e00ff */
[----:B------:R-:W-:Y:S01]  /*6a30*/  I2IP.S8.S32.SAT R53, R5, R4, R11 ;  /* 0x0000000405357239 */ /* 0x000fe2000000140b */
[-C--:B------:R-:W-:Y:S01]  /*6a40*/  IMAD R15, R2, R40.reuse, R15 ;  /* 0x00000028020f7224 */ /* 0x080fe200078e020f */
[----:B------:R-:W-:Y:S01]  /*6a50*/  SHF.R.S32.HI R2, RZ, 0x18, R47 ;  /* 0x00000018ff027819 */ /* 0x000fe2000001142f */
[----:B------:R-:W-:Y:S01]  /*6a60*/  IMAD R12, R0, R40, R12 ;  /* 0x00000028000c7224 */ /* 0x000fe200078e020c */
[----:B------:R-:W-:Y:S01]  /*6a70*/  SHF.R.S32.HI R6, RZ, 0x18, R6 ;  /* 0x00000018ff067819 */ /* 0x000fe20000011406 */
[----:B------:R-:W-:Y:S01]  /*6a80*/  IMAD R14, R38, R18, RZ ;  /* 0x00000012260e7224 */ /* 0x000fe200078e02ff */
[----:B---3--:R-:W-:Y:S01]  /*6a90*/  PRMT R0, R48, 0x8880, RZ ;  /* 0x0000888030007816 */ /* 0x008fe200000000ff */
[-C--:B------:R-:W-:Y:S01]  /*6aa0*/  IMAD R13, R3, R40.reuse, R13 ;  /* 0x00000028030d7224 */ /* 0x080fe200078e020d */
[C---:B------:R-:W-:Y:S01]  /*6ab0*/  SHF.L.U32 R4, R49.reuse, 0x10, RZ ;  /* 0x0000001031047819 */ /* 0x040fe200000006ff */
[----:B------:R-:W-:Y:S01]  /*6ac0*/  IMAD R19, R38, R19, RZ ;  /* 0x0000001326137224 */ /* 0x000fe200078e02ff */
[C---:B------:R-:W-:Y:S01]  /*6ad0*/  PRMT R3, R49.reuse, 0x8880, RZ ;  /* 0x0000888031037816 */ /* 0x040fe200000000ff */
[-C--:B------:R-:W-:Y:S01]  /*6ae0*/  IMAD R14, R6, R40.reuse, R14 ;  /* 0x00000028060e7224 */ /* 0x080fe200078e020e */
[----:B------:R-:W-:Y:S01]  /*6af0*/  SHF.L.U32 R5, R49, 0x8, RZ ;  /* 0x0000000831057819 */ /* 0x000fe200000006ff */
[-C--:B------:R-:W-:Y:S01]  /*6b00*/  IMAD R19, R2, R40.reuse, R19 ;  /* 0x0000002802137224 */ /* 0x080fe200078e0213 */
[----:B------:R-:W-:Y:S01]  /*6b10*/  SHF.L.U32 R2, R48, 0x10, RZ ;  /* 0x0000001030027819 */ /* 0x000fe200000006ff */
[----:B------:R-:W-:Y:S01]  /*6b20*/  IMAD R16, R0, R40, R16 ;  /* 0x0000002800107224 */ /* 0x000fe200078e0210 */
[----:B------:R-:W-:Y:S01]  /*6b30*/  SHF.R.S32.HI R4, RZ, 0x18, R4 ;  /* 0x00000018ff047819 */ /* 0x000fe20000011404 */
[----:B------:R-:W-:Y:S01]  /*6b40*/  IMAD.SHL.U32 R0, R48, 0x100, RZ ;  /* 0x0000010030007824 */ /* 0x000fe200078e00ff */
[----:B------:R-:W-:Y:S01]  /*6b50*/  SHF.R.S32.HI R2, RZ, 0x18, R2 ;  /* 0x00000018ff027819 */ /* 0x000fe20000011402 */
[C---:B------:R-:W-:Y:S01]  /*6b60*/  IMAD R18, R38.reuse, R22, RZ ;  /* 0x0000001626127224 */ /* 0x040fe200078e02ff */
[----:B------:R-:W-:Y:S01]  /*6b70*/  I2IP.S8.S32.SAT R10, R15, R10, RZ ;  /* 0x0000000a0f0a7239 */ /* 0x000fe200000014ff */
[----:B------:R-:W-:Y:S01]  /*6b80*/  IMAD R23, R38, R23, RZ ;  /* 0x0000001726177224 */ /* 0x000fe200078e02ff */
[----:B------:R-:W-:Y:S01]  /*6b90*/  SHF.R.S32.HI R0, RZ, 0x18, R0 ;  /* 0x00000018ff007819 */ /* 0x000fe20000011400 */
[----:B------:R-:W-:Y:S01]  /*6ba0*/  IMAD R17, R2, R40, R17 ;  /* 0x0000002802117224 */ /* 0x000fe200078e0211 */
[----:B------:R-:W-:Y:S01]  /*6bb0*/  SHF.R.S32.HI R2, RZ, 0x18, R48 ;  /* 0x00000018ff027819 */ /* 0x000fe20000011430 */
[----:B------:R-:W-:Y:S01]  /*6bc0*/  IMAD R22, R38, R26, RZ ;  /* 0x0000001a26167224 */ /* 0x000fe200078e02ff */
[----:B------:R-:W-:Y:S01]  /*6bd0*/  I2IP.S8.S32.SAT R14, R19, R14, RZ ;  /* 0x0000000e130e7239 */ /* 0x000fe200000014ff */
[-C--:B------:R-:W-:Y:S01]  /*6be0*/  IMAD R18, R0, R40.reuse, R18 ;  /* 0x0000002800127224 */ /* 0x080fe200078e0212 */
[----:B------:R-:W-:Y:S01]  /*6bf0*/  SHF.R.S32.HI R0, RZ, 0x18, R5 ;  /* 0x00000018ff007819 */ /* 0x000fe20000011405 */
[-C--:B------:R-:W-:Y:S01]  /*6c00*/  IMAD R23, R2, R40.reuse, R23 ;  /* 0x0000002802177224 */ /* 0x080fe200078e0217 */
[----:B------:R-:W-:Y:S01]  /*6c10*/  SHF.R.S32.HI R2, RZ, 0x18, R49 ;  /* 0x00000018ff027819 */ /* 0x000fe20000011431 */
[-C--:B------:R-:W-:Y:S01]  /*6c20*/  IMAD R20, R3, R40.reuse, R20 ;  /* 0x0000002803147224 */ /* 0x080fe200078e0214 */
[----:B------:R-:W-:Y:S01]  /*6c30*/  SHF.L.U32 R3, R50, 0x8, RZ ;  /* 0x0000000832037819 */ /* 0x000fe200000006ff */
[----:B------:R-:W-:Y:S01]  /*6c40*/  IMAD R21, R4, R40, R21 ;  /* 0x0000002804157224 */ /* 0x000fe200078e0215 */
[----:B------:R-:W-:Y:S01]  /*6c50*/  SHF.R.S32.HI R5, RZ, 0x18, R51 ;  /* 0x00000018ff057819 */ /* 0x000fe20000011433 */
[----:B------:R-:W-:Y:S01]  /*6c60*/  IMAD R27, R38, R27, RZ ;  /* 0x0000001b261b7224 */ /* 0x000fe200078e02ff */
[----:B------:R-:W-:Y:S01]  /*6c70*/  SHF.R.S32.HI R3, RZ, 0x18, R3 ;  /* 0x00000018ff037819 */ /* 0x000fe20000011403 */
[----:B------:R-:W-:Y:S01]  /*6c80*/  IMAD.U32 R4, R50, 0x10000, RZ ;  /* 0x0001000032047824 */ /* 0x000fe200078e00ff */
[----:B------:R-:W-:Y:S01]  /*6c90*/  I2IP.S8.S32.SAT R18, R23, R18, RZ ;  /* 0x0000001217127239 */ /* 0x000fe200000014ff */
[-C--:B------:R-:W-:Y:S01]  /*6ca0*/  IMAD R22, R0, R40.reuse, R22 ;  /* 0x0000002800167224 */ /* 0x080fe200078e0216 */
[----:B------:R-:W-:Y:S01]  /*6cb0*/  PRMT R0, R50, 0x8880, RZ ;  /* 0x0000888032007816 */ /* 0x000fe200000000ff */
[----:B------:R-:W-:Y:S01]  /*6cc0*/  IMAD R27, R2, R40, R27 ;  /* 0x00000028021b7224 */ /* 0x000fe200078e021b */
[----:B------:R-:W-:Y:S01]  /*6cd0*/  SHF.R.S32.HI R2, RZ, 0x18, R4 ;  /* 0x00000018ff027819 */ /* 0x000fe20000011404 */
[----:B------:R-:W-:Y:S01]  /*6ce0*/  IMAD R26, R38, R30, RZ ;  /* 0x0000001e261a7224 */ /* 0x000fe200078e02ff */
[----:B------:R-:W-:Y:S01]  /*6cf0*/  I2IP.S8.S32.SAT R54, R9, R8, R10 ;  /* 0x0000000809367239 */ /* 0x000fe2000000140a */
[-C--:B------:R-:W-:Y:S01]  /*6d00*/  IMAD R24, R0, R40.reuse, R24 ;  /* 0x0000002800187224 */ /* 0x080fe200078e0218 */
[----:B------:R-:W-:Y:S01]  /*6d10*/  SHF.R.S32.HI R0, RZ, 0x18, R50 ;  /* 0x00000018ff007819 */ /* 0x000fe20000011432 */
[-C--:B------:R-:W-:Y:S01]  /*6d20*/  IMAD R25, R2, R40.reuse, R25 ;  /* 0x0000002802197224 */ /* 0x080fe200078e0219 */
[----:B------:R-:W-:Y:S01]  /*6d30*/  PRMT R2, R51, 0x8880, RZ ;  /* 0x0000888033027816 */ /* 0x000fe200000000ff */
[----:B------:R-:W-:Y:S01]  /*6d40*/  IMAD R26, R3, R40, R26 ;  /* 0x00000028031a7224 */ /* 0x000fe200078e021a */
[----:B------:R-:W-:Y:S01]  /*6d50*/  SHF.L.U32 R3, R51, 0x10, RZ ;  /* 0x0000001033037819 */ /* 0x000fe200000006ff */
[----:B------:R-:W-:Y:S01]  /*6d60*/  IMAD R31, R38, R31, RZ ;  /* 0x0000001f261f7224 */ /* 0x000fe200078e02ff */
[----:B------:R-:W-:Y:S01]  /*6d70*/  I2IP.S8.S32.SAT R55, R13, R12, R14 ;  /* 0x0000000c0d377239 */ /* 0x000fe2000000140e */
[----:B------:R-:W-:Y:S01]  /*6d80*/  IMAD.SHL.U32 R4, R51, 0x100, RZ ;  /* 0x0000010033047824 */ /* 0x000fe200078e00ff */
[----:B------:R-:W-:Y:S01]  /*6d90*/  SHF.R.S32.HI R3, RZ, 0x18, R3 ;  /* 0x00000018ff037819 */ /* 0x000fe20000011403 */
[-C--:B------:R-:W-:Y:S02]  /*6da0*/  IMAD R31, R0, R40.reuse, R31 ;  /* 0x00000028001f7224 */ /* 0x080fe400078e021f */
[----:B------:R-:W-:Y:S01]  /*6db0*/  HFMA2 R0, -RZ, RZ, 0, 9.5367431640625e-07 ;  /* 0x00000010ff007431 */ /* 0x000fe200000001ff */
[----:B------:R1:W-:Y:S01]  /*6dc0*/  STS.128 [R74+UR44+0x2200], R52 ;  /* 0x002200344a007988 */ /* 0x0003e20008000c2c */
[----:B------:R-:W-:Y:S01]  /*6dd0*/  SHF.R.S32.HI R4, RZ, 0x18, R4 ;  /* 0x00000018ff047819 */ /* 0x000fe20000011404 */
[----:B------:R-:W-:Y:S01]  /*6de0*/  IMAD R28, R2, R40, R28 ;  /* 0x00000028021c7224 */ /* 0x000fe200078e021c */
[----:B------:R-:W-:Y:S01]  /*6df0*/  I2IP.S8.S32.SAT R16, R17, R16, R18 ;  /* 0x0000001011107239 */ /* 0x000fe20000001412 */
[C---:B------:R-:W-:Y:S01]  /*6e00*/  IMAD R30, R38.reuse, R34, RZ ;  /* 0x00000022261e7224 */ /* 0x040fe200078e02ff */
[----:B------:R-:W-:Y:S01]  /*6e10*/  I2IP.S8.S32.SAT R22, R27, R22, RZ ;  /* 0x000000161b167239 */ /* 0x000fe200000014ff */
[----:B------:R-:W-:Y:S01]  /*6e20*/  IMAD R29, R3, R40, R29 ;  /* 0x00000028031d7224 */ /* 0x000fe200078e021d */
[----:B------:R-:W-:Y:S01]  /*6e30*/  I2IP.S8.S32.SAT R18, R31, R26, RZ ;  /* 0x0000001a1f127239 */ /* 0x000fe200000014ff */
[----:B------:R-:W-:Y:S01]  /*6e40*/  IMAD R35, R38, R35, RZ ;  /* 0x0000002326237224 */ /* 0x000fe200078e02ff */
[----:B------:R-:W-:Y:S01]  /*6e50*/  IADD3 R2, PT, PT, R74, UR44, RZ ;  /* 0x0000002c4a027c10 */ /* 0x000fe2000fffe0ff */
[-C--:B------:R-:W-:Y:S01]  /*6e60*/  IMAD R30, R4, R40.reuse, R30 ;  /* 0x00000028041e7224 */ /* 0x080fe200078e021e */
[----:B------:R-:W-:Y:S01]  /*6e70*/  SEL R0, R0, 0xfffffff0, !P5 ;  /* 0xfffffff000007807 */ /* 0x000fe20006800000 */
[----:B------:R-:W-:Y:S01]  /*6e80*/  IMAD R35, R5, R40, R35 ;  /* 0x0000002805237224 */ /* 0x000fe200078e0223 */
[----:B------:R-:W-:Y:S02]  /*6e90*/  I2IP.S8.S32.SAT R17, R21, R20, R22 ;  /* 0x0000001415117239 */ /* 0x000fe40000001416 */
[----:B------:R-:W-:Y:S02]  /*6ea0*/  I2IP.S8.S32.SAT R18, R25, R24, R18 ;  /* 0x0000001819127239 */ /* 0x000fe40000001412 */
[----:B------:R-:W-:Y:S02]  /*6eb0*/  I2IP.S8.S32.SAT R19, R35, R30, RZ ;  /* 0x0000001e23137239 */ /* 0x000fe400000014ff */
[----:B------:R-:W-:Y:S02]  /*6ec0*/  IADD3 R88, PT, PT, R2, R0, RZ ;  /* 0x0000000002587210 */ /* 0x000fe40007ffe0ff */
[----:B------:R-:W-:Y:S02]  /*6ed0*/  I2IP.S8.S32.SAT R19, R29, R28, R19 ;  /* 0x0000001c1d137239 */ /* 0x000fe40000001413 */
[----:B------:R-:W-:Y:S02]  /*6ee0*/  LEA R3, R83, UR44, 0x3 ;  /* 0x0000002c53037c11 */ /* 0x000fe4000f8e18ff */
[----:B------:R-:W-:Y:S01]  /*6ef0*/  @P6 SHF.L.U32 R4, R82, 0x1f, RZ ;  /* 0x0000001f52046819 */ /* 0x000fe200000006ff */
[----:B------:R1:W-:Y:S01]  /*6f00*/  STS.128 [R88+0x2200], R16 ;  /* 0x0022001058007388 */ /* 0x0003e20000000c00 */
[----:B------:R-:W-:Y:S01]  /*6f10*/  @!PT LDS RZ, [RZ] ;  /* 0x00000000fffff984 */ /* 0x000fe20000000800 */
[----:B------:R-:W-:Y:S01]  /*6f20*/  @!PT LDS RZ, [RZ] ;  /* 0x00000000fffff984 */ /* 0x000fe20000000800 */
[----:B------:R-:W-:Y:S01]  /*6f30*/  @!PT LDS RZ, [RZ] ;  /* 0x00000000fffff984 */ /* 0x000fe20000000800 */
[----:B------:R-:W-:Y:S01]  /*6f40*/  @!PT LDS RZ, [RZ] ;  /* 0x00000000fffff984 */ /* 0x000fe20000000800 */
[----:B------:R2:W-:Y:S07]  /*6f50*/  MEMBAR.ALL.CTA ;  /* 0x0000000000007992 */ /* 0x0005ee0000008000 */
[----:B--2---:R-:W2:Y:S02]  /*6f60*/  FENCE.VIEW.ASYNC.S ;  /* 0x00000000000073c6 */ /* 0x004ea40000000000 */
[----:B--2---:R-:W-:Y:S06]  /*6f70*/  BAR.SYNC.DEFER_BLOCKING 0x1, 0x80 ;  /* 0x0042000000007b1d */ /* 0x004fec0000010000 */
[----:B------:R-:W-:Y:S05]  /*6f80*/  @P0 BRA `(.L_x_113) ;  /* 0x00000000003c0947 */ /* 0x000fea0003800000 */
[----:B------:R-:W2:Y:S01]  /*6f90*/  LDCU.64 UR6, c[0x0][0x348] ;  /* 0x00006900ff0677ac */ /* 0x000ea20008000a00 */
[----:B------:R-:W-:Y:S01]  /*6fa0*/  UIADD3 UR4, UPT, UPT, UR44, 0x2200, URZ ;  /* 0x000022002c047890 */ /* 0x000fe2000fffe0ff */
[----:B------:R-:W-:Y:S01]  /*6fb0*/  UMOV UR51, UR36 ;  /* 0x0000002400337c82 */ /* 0x000fe20008000000 */
[----:B------:R-:W-:Y:S02]  /*6fc0*/  UIADD3 UR9, UPT, UPT, UR49, 0x40, URZ ;  /* 0x0000004031097890 */ /* 0x000fe4000fffe0ff */
[----:B------:R-:W-:Y:S02]  /*6fd0*/  UIADD3 UR8, UPT, UPT, UR44, 0x2a00, URZ ;  /* 0x00002a002c087890 */ /* 0x000fe4000fffe0ff */
[----:B------:R-:W-:Y:S01]  /*6fe0*/  MOV R86, UR4 ;  /* 0x0000000400567c02 */ /* 0x000fe20008000f00 */
[----:B------:R-:W-:Y:S01]  /*6ff0*/  UMOV UR10, UR50 ;  /* 0x00000032000a7c82 */ /* 0x000fe20008000000 */
[----:B------:R-:W-:Y:S02]  /*7000*/  UMOV UR11, UR36 ;  /* 0x00000024000b7c82 */ /* 0x000fe40008000000 */
[----:B------:R-:W-:Y:S01]  /*7010*/  R2UR UR48, R86 ;  /* 0x00000000563072ca */ /* 0x000fe200000e0000 */
[----:B--2---:R-:W-:Y:S04]  /*7020*/  UIADD3 UR4, UP0, UPT, UR6, 0x680, URZ ;  /* 0x0000068006047890 */ /* 0x004fe8000ff1e0ff */
[----:B------:R-:W-:Y:S09]  /*7030*/  UIADD3.X UR5, UPT, UPT, URZ, UR7, URZ, UP0, !UPT ;  /* 0x00000007ff057290 */ /* 0x000ff200087fe4ff */
[----:B------:R2:W-:Y:S01]  /*7040*/  UTMASTG.3D [UR48], [UR4] ;  /* 0x00000030040073b5 */ /* 0x0005e20008010000 */
[----:B------:R2:W-:Y:S01]  /*7050*/  UTMASTG.3D [UR8], [UR4] ;  /* 0x00000008040073b5 */ /* 0x0005e20008010000 */
[----:B------:R0:W-:Y:S01]  /*7060*/  UTMACMDFLUSH ;  /* 0x00000000000079b7 */ /* 0x0001e20000000000 */
[----:B--2---:R-:W-:Y:S04]  /*7070*/  DEPBAR.LE SB0, 0x1 ;  /* 0x000080400000791a */ /* 0x004fe80000000000 */
.L_x_113:
[----:B------:R-:W-:Y:S05]  /*7080*/  BSYNC.RECONVERGENT B0 ;  /* 0x0000000000007941 */ /* 0x000fea0003800200 */
.L_x_112:
[----:B------:R-:W-:Y:S06]  /*7090*/  BAR.SYNC.DEFER_BLOCKING 0x1, 0x80 ;  /* 0x0042000000007b1d */ /* 0x000fec0000010000 */
[----:B------:R-:W2:Y:S01]  /*70a0*/  @P6 SYNCS.PHASECHK.TRANS64.TRYWAIT P0, [R3+URZ+0x40], R4 ;  /* 0x00004004030065a7 */ /* 0x000ea200080011ff */
[----:B------:R-:W-:Y:S01]  /*70b0*/  BSSY B1, `(.L_x_114) ;  /* 0x000001f000017945 */ /* 0x000fe20003800000 */
[----:B--2---:R-:W-:Y:S03]  /*70c0*/  @P6 SEL R43, RZ, 0x1, !P0 ;  /* 0x00000001ff2b6807 */ /* 0x004fe60004000000 */
[----:B------:R-:W-:Y:S05]  /*70d0*/  @!P6 BRA `(.L_x_115) ;  /* 0x000000000070e947 */ /* 0x000fea0003800000 */
[----:B------:R-:W-:Y:S01]  /*70e0*/  ISETP.NE.AND P1, PT, R56, RZ, PT ;  /* 0x000000ff3800720c */ /* 0x000fe20003f25270 */
[----:B------:R-:W-:Y:S01]  /*70f0*/  BSSY B0, `(.L_x_116) ;  /* 0x0000008000007945 */ /* 0x000fe20003800000 */
[----:B------:R-:W-:Y:S11]  /*7100*/  ISETP.NE.AND P0, PT, R43, RZ, PT ;  /* 0x000000ff2b00720c */ /* 0x000ff60003f05270 */
[----:B------:R-:W-:Y:S04]  /*7110*/  @P1 IMAD R2, R83, 0x1000, R2 ;  /* 0x0000100053021824 */ /* 0x000fe800078e0202 */
[----:B------:R-:W-:Y:S01]  /*7120*/  @P1 IMAD.IADD R4, R0, 0x1, R2 ;  /* 0x0000000100041824 */ /* 0x000fe200078e0202 */
[----:B------:R-:W-:Y:S06]  /*7130*/  @P0 BRA `(.L_x_117) ;  /* 0x00000000000c0947 */ /* 0x000fec0003800000 */
[----:B------:R-:W-:Y:S04]  /*7140*/  SHF.L.U32 R0, R82, 0x1f, RZ ;  /* 0x0000001f52007819 */ /* 0x000fe800000006ff */
[----:B------:R-:W2:Y:S02]  /*7150*/  SYNCS.PHASECHK.TRANS64.TRYWAIT P0, [R3+URZ+0x40], R0 ;  /* 0x00004000030075a7 */ /* 0x000ea400080011ff */
[----:B--2---:R-:W-:Y:S05]  /*7160*/  @!P0 BRA `(.L_x_118) ;  /* 0x00000018002c8947 */ /* 0x004fea0003800000 */
.L_x_117:
[----:B------:R-:W-:Y:S05]  /*7170*/  BSYNC B0 ;  /* 0x0000000000007941 */ /* 0x000fea0003800000 */
.L_x_116:
[----:B------:R-:W-:Y:S01]  /*7180*/  ISETP.NE.AND P0, PT, R56, RZ, PT ;  /* 0x000000ff3800720c */ /* 0x000fe20003f05270 */
[----:B--2---:R-:W-:Y:S02]  /*7190*/  VIADD R3, R3, 0x50 ;  /* 0x0000005003037836 */ /* 0x004fe40000000000 */
[----:B------:R-:W-:Y:S02]  /*71a0*/  IMAD.U32 R0, RZ, RZ, UR46 ;  /* 0x0000002eff007e24 */ /* 0x000fe4000f8e00ff */
[----:B------:R-:W-:Y:S03]  /*71b0*/  VIADD R83, R83, 0x1 ;  /* 0x0000000153537836 */ /* 0x000fe60000000000 */
[----:B------:R-:W-:Y:S05]  /*71c0*/  PRMT R0, R0, 0x654, R3 ;  /* 0x0000065400007816 */ /* 0x000fea0000000003 */
[----:B------:R2:W3:Y:S04]  /*71d0*/  @P0 LDS.128 R44, [R2+0x200] ;  /* 0x00020000022c0984 */ /* 0x0004e80000000c00 */
[----:B------:R2:W4:Y:S01]  /*71e0*/  @P0 LDS.128 R48, [R4+0x200] ;  /* 0x0002000004300984 */ /* 0x0005220000000c00 */
[C---:B------:R-:W-:Y:S01]  /*71f0*/  ISETP.NE.AND P0, PT, R83.reuse, 0x2, PT ;  /* 0x000000025300780c */ /* 0x040fe20003f05270 */
[----:B------:R-:W-:Y:S01]  /*7200*/  @!PT LDS RZ, [RZ] ;  /* 0x00000000fffff984 */ /* 0x000fe20000000800 */
[----:B------:R-:W-:Y:S01]  /*7210*/  @!PT LDS RZ, [RZ] ;  /* 0x00000000fffff984 */ /* 0x000fe20000000800 */
[----:B------:R-:W-:Y:S01]  /*7220*/  @!PT LDS RZ, [RZ] ;  /* 0x00000000fffff984 */ /* 0x000fe20000000800 */
[----:B------:R-:W-:Y:S01]  /*7230*/  @!PT LDS RZ, [RZ] ;  /* 0x00000000fffff984 */ /* 0x000fe20000000800 */
[----:B------:R5:W-:Y:S06]  /*7240*/  MEMBAR.ALL.CTA ;  /* 0x0000000000007992 */ /* 0x000bec0000008000 */
[----:B-----5:R-:W5:Y:S01]  /*7250*/  FENCE.VIEW.ASYNC.S ;  /* 0x00000000000073c6 */ /* 0x020f620000000000 */
[----:B------:R-:W-:Y:S01]  /*7260*/  SEL R83, R83, RZ, P0 ;  /* 0x000000ff53537207 */ /* 0x000fe20000000000 */
[----:B-----5:R5:W-:Y:S02]  /*7270*/  SYNCS.ARRIVE.TRANS64.RED.A1T0 RZ, [R0+URZ], RZ ;  /* 0x000000ff00ff79a7 */ /* 0x020be400081004ff */
[----:B-----5:R-:W-:Y:S04]  /*7280*/  SEL R0, RZ, 0x1, P0 ;  /* 0x00000001ff007807 */ /* 0x020fe80000000000 */
[----:B--23--:R-:W-:Y:S02]  /*7290*/  LOP3.LUT R82, R82, R0, RZ, 0x3c, !PT ;  /* 0x0000000052527212 */ /* 0x00cfe400078e3cff */
.L_x_115:
[----:B------:R-:W-:Y:S05]  /*72a0*/  BSYNC B1 ;  /* 0x0000000000017941 */ /* 0x000fea0003800000 */
.L_x_114:
[----:B------:R-:W-:Y:S05]  /*72b0*/  VIADD R0, R39, 0x20 ;  /* 0x0000002027007836 */ /* 0x000fea0000000000 */
[----:B------:R-:W-:Y:S04]  /*72c0*/  SHF.R.U32.HI R0, RZ, 0x15, R0 ;  /* 0x00000015ff007819 */ /* 0x000fe80000011600 */
[----:B------:R-:W-:Y:S11]  /*72d0*/  LOP3.LUT P0, RZ, R0, 0x3, R77, 0x48, !PT ;  /* 0x0000000300ff7812 */ /* 0x000ff6000780484d */
[----:B------:R-:W-:Y:S02]  /*72e0*/  @!UPT UIADD3 URZ, UPT, UPT, URZ, URZ, URZ ;  /* 0x000000fffffff290 */ /* 0x000fe4000fffe0ff */
[----:B------:R-:W-:Y:S05]  /*72f0*/  @!P0 BRA `(.L_x_119) ;  /* 0x0000000000408947 */ /* 0x000fea0003800000 */
[----:B------:R-:W2:Y:S01]  /*7300*/  LDCU.64 UR8, c[0x4][0x70] ;  /* 0x01000e00ff0877ac */ /* 0x000ea20008000a00 */
[----:B------:R-:W-:Y:S01]  /*7310*/  MOV R3, 0x0 ;  /* 0x0000000000037802 */ /* 0x000fe20000000f00 */
[----:B------:R-:W-:Y:S02]  /*7320*/  HFMA2 R12, -RZ, RZ, 0, 5.9604644775390625e-08 ;  /* 0x00000001ff0c7431 */ /* 0x000fe400000001ff */
[----:B------:R-:W-:Y:S02]  /*7330*/  IMAD.MOV.U32 R8, RZ, RZ, 0x192 ;  /* 0x00000192ff087424 */ /* 0x000fe400078e00ff */
[----:B------:R-:W-:Y:S01]  /*7340*/  IMAD.MOV.U32 R13, RZ, RZ, RZ ;  /* 0x000000ffff0d7224 */ /* 0x000fe200078e00ff */
[----:B------:R-:W3:Y:S01]  /*7350*/  LDCU.64 UR6, c[0x4][0x78] ;  /* 0x01000f00ff0677ac */ /* 0x000ee20008000a00 */
[----:B------:R-:W1:Y:S01]  /*7360*/  LDC.64 R2, c[0x4][R3] ;  /* 0x0100000003027b82 */ /* 0x000e620000000a00 */
[----:B------:R-:W5:Y:S01]  /*7370*/  LDCU.64 UR4, c[0x4][0x10] ;  /* 0x01000200ff0477ac */ /* 0x000f620008000a00 */
[----:B--2---:R-:W-:Y:S01]  /*7380*/  MOV R5, UR9 ;  /* 0x0000000900057c02 */ /* 0x004fe20008000f00 */
[----:B------:R-:W-:Y:S01]  /*7390*/  IMAD.U32 R4, RZ, RZ, UR8 ;  /* 0x00000008ff047e24 */ /* 0x000fe2000f8e00ff */
[----:B---3--:R-:W-:Y:S01]  /*73a0*/  MOV R7, UR7 ;  /* 0x0000000700077c02 */ /* 0x008fe20008000f00 */
[----:B------:R-:W-:Y:S01]  /*73b0*/  IMAD.U32 R6, RZ, RZ, UR6 ;  /* 0x00000006ff067e24 */ /* 0x000fe2000f8e00ff */
[----:B-----5:R-:W-:Y:S01]  /*73c0*/  MOV R11, UR5 ;  /* 0x00000005000b7c02 */ /* 0x020fe20008000f00 */
[----:B------:R-:W-:Y:S02]  /*73d0*/  IMAD.U32 R10, RZ, RZ, UR4 ;  /* 0x00000004ff0a7e24 */ /* 0x000fe4000f8e00ff */
[----:B------:R-:W-:Y:S07]  /*73e0*/  LEPC R20, `(.L_x_119) ;  /* 0x000000001014794e */ /* 0x000fee0000000000 */
[----:B-1--4-:R-:W-:Y:S05]  /*73f0*/  CALL.ABS.NOINC R2 ;  /* 0x0000000002007343 */ /* 0x012fea0003c00000 */
.L_x_119:
[----:B------:R-:W-:Y:S01]  /*7400*/  ISETP.NE.AND P0, PT, R87, RZ, PT ;  /* 0x000000ff5700720c */ /* 0x000fe20003f05270 */
[----:B------:R-:W-:Y:S05]  /*7410*/  WARPSYNC.ALL ;  /* 0x0000000000007948 */ /* 0x000fea0003800000 */
[----:B------:R-:W-:Y:S01]  /*7420*/  R2UR UR4, R39 ;  /* 0x00000000270472ca */ /* 0x000fe200000e0000 */
[----:B------:R-:W-:Y:S01]  /*7430*/  IMAD.U32 R64, R46, 0x10000, RZ ;  /* 0x000100002e407824 */ /* 0x000fe200078e00ff */
[----:B------:R-:W-:Y:S01]  /*7440*/  SHF.L.U32 R41, R44, 0x10, RZ ;  /* 0x000000102c297819 */ /* 0x000fe200000006ff */
[----:B----4-:R-:W-:Y:S01]  /*7450*/  IMAD.U32 R63, R48, 0x10000, RZ ;  /* 0x00010000303f7824 */ /* 0x010fe200078e00ff */
[----:B------:R-:W-:Y:S01]  /*7460*/  PRMT R39, R44, 0x8880, RZ ;  /* 0x000088802c277816 */ /* 0x000fe200000000ff */
[----:B-1----:R-:W-:Y:S01]  /*7470*/  IMAD.U32 R53, R50, 0x10000, RZ ;  /* 0x0001000032357824 */ /* 0x002fe200078e00ff */
[----:B------:R-:W-:Y:S01]  /*7480*/  SHF.L.U32 R42, R44, 0x8, RZ ;  /* 0x000000082c2a7819 */ /* 0x000fe200000006ff */
[----:B------:R-:W-:Y:S01]  /*7490*/  BSSY.RECONVERGENT B0, `(.L_x_120) ;  /* 0x00000a1000007945 */ /* 0x000fe20003800200 */
[----:B------:R-:W-:Y:S02]  /*74a0*/  SHF.R.S32.HI R41, RZ, 0x18, R41 ;  /* 0x00000018ff297819 */ /* 0x000fe40000011429 */
[----:B------:R-:W-:Y:S02]  /*74b0*/  SHF.R.S32.HI R42, RZ, 0x18, R42 ;  /* 0x00000018ff2a7819 */ /* 0x000fe4000001142a */
[----:B------:R-:W-:Y:S01]  /*74c0*/  SHF.R.S32.HI R43, RZ, 0x18, R44 ;  /* 0x00000018ff2b7819 */ /* 0x000fe2000001142c */
[----:B------:R-:W1:Y:S01]  /*74d0*/  LDTM.x32 R4, tmem[UR4+0x20] ;  /* 0x00002004000479ee */ /* 0x000e6200082c0000 */
[----:B------:R-:W-:Y:S01]  /*74e0*/  NOP ;  /* 0x0000000000007918 */ /* 0x000fe20000000000 */
[----:B------:R-:W-:Y:S02]  /*74f0*/  IADD3 R80, PT, PT, R80, 0xb0, RZ ;  /* 0x000000b050507810 */ /* 0x000fe40007ffe0ff */
[C---:B------:R-:W-:Y:S02]  /*7500*/  PRMT R69, R45.reuse, 0x8880, RZ ;  /* 0x000088802d457816 */ /* 0x040fe400000000ff */
[----:B------:R-:W-:Y:S02]  /*7510*/  LOP3.LUT R80, R80, 0xfefffff8, RZ, 0xc0, !PT ;  /* 0xfefffff850507812 */ /* 0x000fe400078ec0ff */
[----:B------:R-:W-:Y:S02]  /*7520*/  SHF.L.U32 R68, R45, 0x10, RZ ;  /* 0x000000102d447819 */ /* 0x000fe400000006ff */
[----:B-1----:R1:W-:Y:S01]  /*7530*/  SYNCS.ARRIVE.TRANS64.RED.A1T0 RZ, [R80+URZ], RZ ;  /* 0x000000ff50ff79a7 */ /* 0x0023e200081004ff */
[----:B------:R-:W-:Y:S02]  /*7540*/  SHF.R.S32.HI R44, RZ, 0x18, R45 ;  /* 0x00000018ff2c7819 */ /* 0x000fe4000001142d */
[----:B------:R-:W-:Y:S02]  /*7550*/  PRMT R66, R46, 0x8880, RZ ;  /* 0x000088802e427816 */ /* 0x000fe400000000ff */
[C---:B------:R-:W-:Y:S02]  /*7560*/  PRMT R60, R47.reuse, 0x8880, RZ ;  /* 0x000088802f3c7816 */ /* 0x040fe400000000ff */
[C---:B------:R-:W-:Y:S02]  /*7570*/  SHF.L.U32 R59, R47.reuse, 0x10, RZ ;  /* 0x000000102f3b7819 */ /* 0x040fe400000006ff */
[----:B------:R-:W-:Y:S02]  /*7580*/  SHF.L.U32 R58, R47, 0x8, RZ ;  /* 0x000000082f3a7819 */ /* 0x000fe400000006ff */
[C---:B------:R-:W-:Y:S02]  /*7590*/  PRMT R65, R48.reuse, 0x8880, RZ ;  /* 0x0000888030417816 */ /* 0x040fe400000000ff */
[----:B------:R-:W-:Y:S01]  /*75a0*/  SHF.L.U32 R62, R48, 0x8, RZ ;  /* 0x00000008303e7819 */ /* 0x000fe200000006ff */
[C---:B------:R-:W-:Y:S01]  /*75b0*/  IMAD R0, R38.reuse, R4, RZ ;  /* 0x0000000426007224 */ /* 0x040fe200078e02ff */
[----:B------:R-:W-:Y:S01]  /*75c0*/  SHF.R.S32.HI R4, RZ, 0x18, R68 ;  /* 0x00000018ff047819 */ /* 0x000fe20000011444 */
[C---:B------:R-:W-:Y:S01]  /*75d0*/  IMAD R2, R38.reuse, R5, RZ ;  /* 0x0000000526027224 */ /* 0x040fe200078e02ff */
[C---:B------:R-:W-:Y:S01]  /*75e0*/  PRMT R57, R49.reuse, 0x8880, RZ ;  /* 0x0000888031397816 */ /* 0x040fe200000000ff */
[C---:B------:R-:W-:Y:S01]  /*75f0*/  IMAD R3, R38.reuse, R6, RZ ;  /* 0x0000000626037224 */ /* 0x040fe200078e02ff */
[----:B------:R-:W-:Y:S01]  /*7600*/  SHF.L.U32 R56, R49, 0x10, RZ ;  /* 0x0000001031387819 */ /* 0x000fe200000006ff */
[----:B------:R-:W-:Y:S01]  /*7610*/  IMAD R0, R39, R40, R0 ;  /* 0x0000002827007224 */ /* 0x000fe200078e0200 */
[----:B------:R-:W-:Y:S01]  /*7620*/  MOV R39, R66 ;  /* 0x0000004200277202 */ /* 0x000fe20000000f00 */
[----:B------:R-:W-:Y:S01]  /*7630*/  IMAD R7, R38, R7, RZ ;  /* 0x0000000726077224 */ /* 0x000fe200078e02ff */
[----:B------:R-:W-:Y:S01]  /*7640*/  SHF.L.U32 R55, R49, 0x8, RZ ;  /* 0x0000000831377819 */ /* 0x000fe200000006ff */
[-C--:B------:R-:W-:Y:S01]  /*7650*/  IMAD R2, R41, R40.reuse, R2 ;  /* 0x0000002829027224 */ /* 0x080fe200078e0202 */
[----:B------:R-:W-:Y:S01]  /*7660*/  SHF.R.S32.HI R41, RZ, 0x18, R48 ;  /* 0x00000018ff297819 */ /* 0x000fe20000011430 */
[-C--:B------:R-:W-:Y:S01]  /*7670*/  IMAD R3, R42, R40.reuse, R3 ;  /* 0x000000282a037224 */ /* 0x080fe200078e0203 */
[----:B------:R-:W-:Y:S01]  /*7680*/  SHF.L.U32 R48, R51, 0x8, RZ ;  /* 0x0000000833307819 */ /* 0x000fe200000006ff */
[----:B------:R-:W-:Y:S01]  /*7690*/  IMAD R7, R43, R40, R7 ;  /* 0x000000282b077224 */ /* 0x000fe200078e0207 */
[----:B------:R-:W-:Y:S01]  /*76a0*/  SHF.L.U32 R67, R45, 0x8, RZ ;  /* 0x000000082d437819 */ /* 0x000fe200000006ff */
[C---:B------:R-:W-:Y:S01]  /*76b0*/  IMAD R8, R38.reuse, R8, RZ ;  /* 0x0000000826087224 */ /* 0x040fe200078e02ff */
[----:B------:R-:W-:Y:S01]  /*76c0*/  SHF.R.S32.HI R45, RZ, 0x18, R46 ;  /* 0x00000018ff2d7819 */ /* 0x000fe2000001142e */
[----:B------:R-:W-:Y:S01]  /*76d0*/  IMAD R9, R38, R9, RZ ;  /* 0x0000000926097224 */ /* 0x000fe200078e02ff */
[----:B------:R-:W-:Y:S01]  /*76e0*/  SHF.L.U32 R61, R46, 0x8, RZ ;  /* 0x000000082e3d7819 */ /* 0x000fe200000006ff */
[C---:B------:R-:W-:Y:S01]  /*76f0*/  IMAD R10, R38.reuse, R10, RZ ;  /* 0x0000000a260a7224 */ /* 0x040fe200078e02ff */
[----:B------:R-:W-:Y:S01]  /*7700*/  SHF.R.S32.HI R46, RZ, 0x18, R47 ;  /* 0x00000018ff2e7819 */ /* 0x000fe2000001142f */
[C---:B------:R-:W-:Y:S01]  /*7710*/  IMAD R11, R38.reuse, R11, RZ ;  /* 0x0000000b260b7224 */ /* 0x040fe200078e02ff */
[----:B------:R-:W-:Y:S01]  /*7720*/  SHF.R.S32.HI R42, RZ, 0x18, R49 ;  /* 0x00000018ff2a7819 */ /* 0x000fe20000011431 */
[----:B------:R-:W-:Y:S01]  /*7730*/  IMAD R6, R38, R15, RZ ;  /* 0x0000000f26067224 */ /* 0x000fe200078e02ff */
[----:B------:R-:W-:Y:S01]  /*7740*/  PRMT R54, R50, 0x8880, RZ ;  /* 0x0000888032367816 */ /* 0x000fe200000000ff */
[----:B------:R-:W-:Y:S01]  /*7750*/  IMAD R15, R38, R20, RZ ;  /* 0x00000014260f7224 */ /* 0x000fe200078e02ff */
[----:B------:R-:W-:Y:S01]  /*7760*/  SHF.L.U32 R52, R50, 0x8, RZ ;  /* 0x0000000832347819 */ /* 0x000fe200000006ff */
[C---:B------:R-:W-:Y:S01]  /*7770*/  IMAD R20, R38.reuse, R25, RZ ;  /* 0x0000001926147224 */ /* 0x040fe200078e02ff */
[----:B------:R-:W-:Y:S01]  /*7780*/  SHF.R.S32.HI R43, RZ, 0x18, R50 ;  /* 0x00000018ff2b7819 */ /* 0x000fe20000011432 */
[C---:B------:R-:W-:Y:S01]  /*7790*/  IMAD R25, R38.reuse, R30, RZ ;  /* 0x0000001e26197224 */ /* 0x040fe200078e02ff */
[C---:B------:R-:W-:Y:S01]  /*77a0*/  PRMT R50, R51.reuse, 0x8880, RZ ;  /* 0x0000888033327816 */ /* 0x040fe200000000ff */
[C---:B------:R-:W-:Y:S01]  /*77b0*/  IMAD R30, R38.reuse, R35, RZ ;  /* 0x00000023261e7224 */ /* 0x040fe200078e02ff */
[----:B------:R-:W-:Y:S02]  /*77c0*/  SHF.L.U32 R49, R51, 0x10, RZ ;  /* 0x0000001033317819 */ /* 0x000fe400000006ff */
[----:B------:R-:W-:Y:S02]  /*77d0*/  SHF.R.S32.HI R47, RZ, 0x18, R51 ;  /* 0x00000018ff2f7819 */ /* 0x000fe40000011433 */
[----:B------:R-:W-:Y:S01]  /*77e0*/  I2IP.S8.S32.SAT R51, R7, R3, RZ ;  /* 0x0000000307337239 */ /* 0x000fe200000014ff */
[----:B------:R-:W-:Y:S01]  /*77f0*/  IMAD.MOV.U32 R3, RZ, RZ, R69 ;  /* 0x000000ffff037224 */ /* 0x000fe200078e0045 */
[----:B------:R-:W-:Y:S01]  /*7800*/  SHF.R.S32.HI R5, RZ, 0x18, R67 ;  /* 0x00000018ff057819 */ /* 0x000fe20000011443 */
[----:B------:R-:W-:Y:S01]  /*7810*/  IMAD R7, R38, R16, RZ ;  /* 0x0000001026077224 */ /* 0x000fe200078e02ff */
[----:B------:R-:W-:Y:S01]  /*7820*/  IADD3 R36, PT, PT, R36, 0x1, RZ ;  /* 0x0000000124247810 */ /* 0x000fe20007ffe0ff */
[-C--:B------:R-:W-:Y:S02]  /*7830*/  IMAD R8, R3, R40.reuse, R8 ;  /* 0x0000002803087224 */ /* 0x080fe400078e0208 */
[-C--:B------:R-:W-:Y:S02]  /*7840*/  IMAD R9, R4, R40.reuse, R9 ;  /* 0x0000002804097224 */ /* 0x080fe400078e0209 */
[-C--:B------:R-:W-:Y:S02]  /*7850*/  IMAD R10, R5, R40.reuse, R10 ;  /* 0x00000028050a7224 */ /* 0x080fe400078e020a */
[----:B------:R-:W-:Y:S02]  /*7860*/  IMAD R11, R44, R40, R11 ;  /* 0x000000282c0b7224 */ /* 0x000fe400078e020b */
[C---:B------:R-:W-:Y:S02]  /*7870*/  IMAD R3, R38.reuse, R12, RZ ;  /* 0x0000000c26037224 */ /* 0x040fe400078e02ff */
[C---:B------:R-:W-:Y:S01]  /*7880*/  IMAD R12, R38.reuse, R17, RZ ;  /* 0x00000011260c7224 */ /* 0x040fe200078e02ff */
[----:B------:R-:W-:Y:S01]  /*7890*/  I2IP.S8.S32.SAT R11, R11, R10, RZ ;  /* 0x0000000a0b0b7239 */ /* 0x000fe200000014ff */
[C---:B------:R-:W-:Y:S01]  /*78a0*/  IMAD R17, R38.reuse, R22, RZ ;  /* 0x0000001626117224 */ /* 0x040fe200078e02ff */
[----:B------:R-:W-:Y:S01]  /*78b0*/  SHF.R.S32.HI R10, RZ, 0x18, R64 ;  /* 0x00000018ff0a7819 */ /* 0x000fe20000011440 */
[C---:B------:R-:W-:Y:S02]  /*78c0*/  IMAD R22, R38.reuse, R27, RZ ;  /* 0x0000001b26167224 */ /* 0x040fe400078e02ff */
[----:B------:R-:W-:Y:S01]  /*78d0*/  IMAD R27, R38, R32, RZ ;  /* 0x00000020261b7224 */ /* 0x000fe200078e02ff */
[----:B------:R-:W-:Y:S01]  /*78e0*/  I2IP.S8.S32.SAT R32, R2, R0, R51 ;  /* 0x0000000002207239 */ /* 0x000fe20000001433 */
[C---:B------:R-:W-:Y:S01]  /*78f0*/  IMAD R4, R38.reuse, R13, RZ ;  /* 0x0000000d26047224 */ /* 0x040fe200078e02ff */
[----:B------:R-:W-:Y:S01]  /*7900*/  SHF.R.S32.HI R0, RZ, 0x18, R61 ;  /* 0x00000018ff007819 */ /* 0x000fe2000001143d */
[C---:B------:R-:W-:Y:S01]  /*7910*/  IMAD R5, R38.reuse, R14, RZ ;  /* 0x0000000e26057224 */ /* 0x040fe200078e02ff */
[----:B------:R-:W-:Y:S01]  /*7920*/  MOV R2, R60 ;  /* 0x0000003c00027202 */ /* 0x000fe20000000f00 */
[C---:B------:R-:W-:Y:S02]  /*7930*/  IMAD R13, R38.reuse, R18, RZ ;  /* 0x00000012260d7224 */ /* 0x040fe400078e02ff */
[----:B------:R-:W-:Y:S02]  /*7940*/  IMAD R3, R39, R40, R3 ;  /* 0x0000002827037224 */ /* 0x000fe400078e0203 */
[C---:B------:R-:W-:Y:S02]  /*7950*/  IMAD R18, R38.reuse, R23, RZ ;  /* 0x0000001726127224 */ /* 0x040fe400078e02ff */
[----:B------:R-:W-:Y:S02]  /*7960*/  IMAD R23, R38, R28, RZ ;  /* 0x0000001c26177224 */ /* 0x000fe400078e02ff */
[----:B------:R-:W-:Y:S02]  /*7970*/  IMAD R4, R10, R40, R4 ;  /* 0x000000280a047224 */ /* 0x000fe400078e0204 */
[----:B------:R-:W-:Y:S01]  /*7980*/  IMAD R28, R38, R33, RZ ;  /* 0x00000021261c7224 */ /* 0x000fe200078e02ff */
[----:B------:R-:W-:Y:S01]  /*7990*/  I2IP.S8.S32.SAT R33, R9, R8, R11 ;  /* 0x0000000809217239 */ /* 0x000fe2000000140b */
[-C--:B------:R-:W-:Y:S01]  /*79a0*/  IMAD R5, R0, R40.reuse, R5 ;  /* 0x0000002800057224 */ /* 0x080fe200078e0205 */
[----:B------:R-:W-:Y:S01]  /*79b0*/  SHF.R.S32.HI R8, RZ, 0x18, R59 ;  /* 0x00000018ff087819 */ /* 0x000fe2000001143b */
[-C--:B------:R-:W-:Y:S01]  /*79c0*/  IMAD R6, R45, R40.reuse, R6 ;  /* 0x000000282d067224 */ /* 0x080fe200078e0206 */
[----:B------:R-:W-:Y:S01]  /*79d0*/  SHF.R.S32.HI R9, RZ, 0x18, R58 ;  /* 0x00000018ff097819 */ /* 0x000fe2000001143a */
[-C--:B------:R-:W-:Y:S01]  /*79e0*/  IMAD R7, R2, R40.reuse, R7 ;  /* 0x0000002802077224 */ /* 0x080fe200078e0207 */
[----:B------:R-:W-:Y:S01]  /*79f0*/  MOV R0, R65 ;  /* 0x0000004100007202 */ /* 0x000fe20000000f00 */
[----:B------:R-:W-:Y:S01]  /*7a00*/  IMAD R14, R38, R19, RZ ;  /* 0x00000013260e7224 */ /* 0x000fe200078e02ff */
[----:B------:R-:W-:Y:S01]  /*7a10*/  I2IP.S8.S32.SAT R5, R6, R5, RZ ;  /* 0x0000000506057239 */ /* 0x000fe200000014ff */
[-C--:B------:R-:W-:Y:S01]  /*7a20*/  IMAD R12, R8, R40.reuse, R12 ;  /* 0x00000028080c7224 */ /* 0x080fe200078e020c */
[----:B------:R-:W-:Y:S01]  /*7a30*/  SHF.R.S32.HI R2, RZ, 0x18, R63 ;  /* 0x00000018ff027819 */ /* 0x000fe2000001143f */
[-C--:B------:R-:W-:Y:S01]  /*7a40*/  IMAD R13, R9, R40.reuse, R13 ;  /* 0x00000028090d7224 */ /* 0x080fe200078e020d */
[----:B------:R-:W-:Y:S01]  /*7a50*/  SHF.R.S32.HI R8, RZ, 0x18, R62 ;  /* 0x00000018ff087819 */ /* 0x000fe2000001143e */
[----:B------:R-:W-:Y:S02]  /*7a60*/  IMAD R16, R38, R21, RZ ;  /* 0x0000001526107224 */ /* 0x000fe400078e02ff */
[-C--:B------:R-:W-:Y:S02]  /*7a70*/  IMAD R14, R46, R40.reuse, R14 ;  /* 0x000000282e0e7224 */ /* 0x080fe400078e020e */
[-C--:B------:R-:W-:Y:S02]  /*7a80*/  IMAD R15, R0, R40.reuse, R15 ;  /* 0x00000028000f7224 */ /* 0x080fe400078e020f */
[----:B------:R-:W-:Y:S01]  /*7a90*/  IMAD R16, R2, R40, R16 ;  /* 0x0000002802107224 */ /* 0x000fe200078e0210 */
[----:B------:R-:W-:Y:S01]  /*7aa0*/  I2IP.S8.S32.SAT R13, R14, R13, RZ ;  /* 0x0000000d0e0d7239 */ /* 0x000fe200000014ff */
[C---:B------:R-:W-:Y:S01]  /*7ab0*/  IMAD R19, R38.reuse, R24, RZ ;  /* 0x0000001826137224 */ /* 0x040fe200078e02ff */
[----:B------:R-:W-:Y:S01]  /*7ac0*/  SHF.R.S32.HI R2, RZ, 0x18, R56 ;  /* 0x00000018ff027819 */ /* 0x000fe20000011438 */
[----:B------:R-:W-:Y:S01]  /*7ad0*/  IMAD R24, R38, R29, RZ ;  /* 0x0000001d26187224 */ /* 0x000fe200078e02ff */
[----:B------:R-:W-:Y:S01]  /*7ae0*/  I2IP.S8.S32.SAT R35, R12, R7, R13 ;  /* 0x000000070c237239 */ /* 0x000fe2000000140d */
[----:B------:R-:W-:Y:S02]  /*7af0*/  IMAD R17, R8, R40, R17 ;  /* 0x0000002808117224 */ /* 0x000fe400078e0211 */
[----:B------:R-:W-:Y:S02]  /*7b00*/  IMAD.MOV.U32 R0, RZ, RZ, R57 ;  /* 0x000000ffff007224 */ /* 0x000fe400078e0039 */
[----:B------:R-:W-:Y:S01]  /*7b10*/  IMAD R29, R38, R34, RZ ;  /* 0x00000022261d7224 */ /* 0x000fe200078e02ff */
[----:B------:R-:W-:Y:S01]  /*7b20*/  I2IP.S8.S32.SAT R34, R4, R3, R5 ;  /* 0x0000000304227239 */ /* 0x000fe20000001405 */
[-C--:B------:R-:W-:Y:S01]  /*7b30*/  IMAD R18, R41, R40.reuse, R18 ;  /* 0x0000002829127224 */ /* 0x080fe200078e0212 */
[----:B------:R-:W-:Y:S01]  /*7b40*/  SHF.R.S32.HI R3, RZ, 0x18, R55 ;  /* 0x00000018ff037819 */ /* 0x000fe20000011437 */
[----:B------:R-:W-:Y:S01]  /*7b50*/  IMAD R19, R0, R40, R19 ;  /* 0x0000002800137224 */ /* 0x000fe200078e0213 */
[----:B------:R-:W-:Y:S01]  /*7b60*/  MOV R0, R54 ;  /* 0x0000003600007202 */ /* 0x000fe20000000f00 */
[----:B------:R1:W-:Y:S01]  /*7b70*/  STS.128 [R74+UR44+0x3200], R32 ;  /* 0x003200204a007988 */ /* 0x0003e20008000c2c */
        /* <DEDUP_REMOVED lines=8> */
[----:B------:R-:W-:Y:S01]  /*7c00*/  I2IP.S8.S32.SAT R16, R16, R15, R17 ;  /* 0x0000000f10107239 */ /* 0x000fe20000001411 */
[-C--:B------:R-:W-:Y:S01]  /*7c10*/  IMAD R23, R0, R40.reuse, R23 ;  /* 0x0000002800177224 */ /* 0x080fe200078e0217 */
[----:B------:R-:W-:Y:S01]  /*7c20*/  SHF.R.S32.HI R0, RZ, 0x18, R52 ;  /* 0x00000018ff007819 */ /* 0x000fe20000011434 */
[----:B------:R-:W-:Y:S01]  /*7c30*/  IMAD R24, R2, R40, R24 ;  /* 0x0000002802187224 */ /* 0x000fe200078e0218 */
[----:B------:R-:W-:Y:S01]  /*7c40*/  MOV R2, R50 ;  /* 0x0000003200027202 */ /* 0x000fe20000000f00 */
[----:B------:R-:W-:Y:S01]  /*7c50*/  IMAD R26, R38, R31, RZ ;  /* 0x0000001f261a7224 */ /* 0x000fe200078e02ff */
[----:B------:R-:W-:Y:S01]  /*7c60*/  I2IP.S8.S32.SAT R17, R22, R21, RZ ;  /* 0x0000001516117239 */ /* 0x000fe200000014ff */
[-C--:B------:R-:W-:Y:S02]  /*7c70*/  IMAD R25, R0, R40.reuse, R25 ;  /* 0x0000002800197224 */ /* 0x080fe400078e0219 */
[-C--:B------:R-:W-:Y:S01]  /*7c80*/  IMAD R26, R43, R40.reuse, R26 ;  /* 0x000000282b1a7224 */ /* 0x080fe200078e021a */
[----:B------:R-:W-:Y:S01]  /*7c90*/  I2IP.S8.S32.SAT R17, R20, R19, R17 ;  /* 0x0000001314117239 */ /* 0x000fe20000001411 */
[-C--:B------:R-:W-:Y:S02]  /*7ca0*/  IMAD R27, R2, R40.reuse, R27 ;  /* 0x00000028021b7224 */ /* 0x080fe400078e021b */
[-C--:B------:R-:W-:Y:S01]  /*7cb0*/  IMAD R28, R3, R40.reuse, R28 ;  /* 0x00000028031c7224 */ /* 0x080fe200078e021c */
[----:B------:R-:W-:Y:S01]  /*7cc0*/  I2IP.S8.S32.SAT R18, R26, R25, RZ ;  /* 0x000000191a127239 */ /* 0x000fe200000014ff */
[-C--:B------:R-:W-:Y:S02]  /*7cd0*/  IMAD R29, R4, R40.reuse, R29 ;  /* 0x00000028041d7224 */ /* 0x080fe400078e021d */
[----:B------:R-:W-:Y:S01]  /*7ce0*/  IMAD R30, R47, R40, R30 ;  /* 0x000000282f1e7224 */ /* 0x000fe200078e021e */
[----:B------:R-:W-:Y:S04]  /*7cf0*/  I2IP.S8.S32.SAT R18, R24, R23, R18 ;  /* 0x0000001718127239 */ /* 0x000fe80000001412 */
[----:B------:R-:W-:Y:S04]  /*7d00*/  I2IP.S8.S32.SAT R29, R30, R29, RZ ;  /* 0x0000001d1e1d7239 */ /* 0x000fe800000014ff */
[----:B------:R-:W-:Y:S05]  /*7d10*/  I2IP.S8.S32.SAT R19, R28, R27, R29 ;  /* 0x0000001b1c137239 */ /* 0x000fea000000141d */
        /* <DEDUP_REMOVED lines=10> */
[----:B------:R-:W-:Y:S02]  /*7dc0*/  UIADD3 UR13, UPT, UPT, UR49, 0x20, URZ ;  /* 0x00000020310d7890 */ /* 0x000fe4000fffe0ff */
[----:B------:R-:W-:Y:S01]  /*7dd0*/  UIADD3 UR12, UPT, UPT, UR44, 0x3200, URZ ;  /* 0x000032002c0c7890 */ /* 0x000fe2000fffe0ff */
[----:B------:R-:W-:Y:S01]  /*7de0*/  UMOV UR14, UR50 ;  /* 0x00000032000e7c82 */ /* 0x000fe20008000000 */
[----:B------:R-:W-:Y:S01]  /*7df0*/  UMOV UR15, UR36 ;  /* 0x00000024000f7c82 */ /* 0x000fe20008000000 */
[----:B------:R-:W-:Y:S02]  /*7e00*/  UIADD3 UR9, UPT, UPT, UR49, 0x60, URZ ;  /* 0x0000006031097890 */ /* 0x000fe4000fffe0ff */
[----:B------:R-:W-:Y:S01]  /*7e10*/  UIADD3 UR8, UPT, UPT, UR44, 0x3a00, URZ ;  /* 0x00003a002c087890 */ /* 0x000fe2000fffe0ff */
[----:B------:R-:W-:Y:S01]  /*7e20*/  UMOV UR10, UR50 ;  /* 0x00000032000a7c82 */ /* 0x000fe20008000000 */
[----:B------:R-:W-:Y:S01]  /*7e30*/  UMOV UR11, UR36 ;  /* 0x00000024000b7c82 */ /* 0x000fe20008000000 */
[----:B--2---:R-:W-:Y:S04]  /*7e40*/  UIADD3 UR4, UP0, UPT, UR6, 0x680, URZ ;  /* 0x0000068006047890 */ /* 0x004fe8000ff1e0ff */
[----:B------:R-:W-:Y:S09]  /*7e50*/  UIADD3.X UR5, UPT, UPT, URZ, UR7, URZ, UP0, !UPT ;  /* 0x00000007ff057290 */ /* 0x000ff200087fe4ff */
[----:B------:R2:W-:Y:S01]  /*7e60*/  UTMASTG.3D [UR12], [UR4] ;  /* 0x0000000c040073b5 */ /* 0x0005e20008010000 */
[----:B------:R2:W-:Y:S01]  /*7e70*/  UTMASTG.3D [UR8], [UR4] ;  /* 0x00000008040073b5 */ /* 0x0005e20008010000 */
[----:B------:R0:W-:Y:S01]  /*7e80*/  UTMACMDFLUSH ;  /* 0x00000000000079b7 */ /* 0x0001e20000000000 */
[----:B--2---:R-:W-:Y:S04]  /*7e90*/  DEPBAR.LE SB0, 0x1 ;  /* 0x000080400000791a */ /* 0x004fe80000000000 */
.L_x_121:
[----:B------:R-:W-:Y:S05]  /*7ea0*/  BSYNC.RECONVERGENT B0 ;  /* 0x0000000000007941 */ /* 0x000fea0003800200 */
.L_x_120:
[----:B------:R-:W-:Y:S01]  /*7eb0*/  R2UR UR4, R78 ;  /* 0x000000004e0472ca */ /* 0x000fe200000e0000 */
[----:B------:R-:W-:Y:S01]  /*7ec0*/  BAR.SYNC.DEFER_BLOCKING 0x1, 0x80 ;  /* 0x0042000000007b1d */ /* 0x000fe20000010000 */
[----:B------:R-:W-:Y:S01]  /*7ed0*/  ISETP.NE.AND P0, PT, R81, 0x2, PT ;  /* 0x000000025100780c */ /* 0x000fe20003f05270 */
[----:B------:R-:W-:Y:S01]  /*7ee0*/  UISETP.NE.AND UP0, UPT, UR45, URZ, UPT ;  /* 0x000000ff2d00728c */ /* 0x000fe2000bf05270 */
[----:B------:R-:W-:Y:S01]  /*7ef0*/  ISETP.NE.AND P1, PT, R36, 0x4, PT ;  /* 0x000000042400780c */ /* 0x000fe20003f25270 */
[----:B------:R-:W-:Y:S01]  /*7f00*/  UIADD3 UR24, UPT, UPT, UR37, UR63, URZ ;  /* 0x0000003f25187290 */ /* 0x000fe2000fffe0ff */
[----:B------:R-:W-:Y:S02]  /*7f10*/  SEL R2, RZ, 0x1, P0 ;  /* 0x00000001ff027807 */ /* 0x000fe40000000000 */
[----:B------:R-:W-:Y:S02]  /*7f20*/  SEL R0, RZ, 0x1, P1 ;  /* 0x00000001ff007807 */ /* 0x000fe40000800000 */
[----:B------:R-:W-:Y:S02]  /*7f30*/  LOP3.LUT R84, R84, R2, RZ, 0x3c, !PT ;  /* 0x0000000254547212 */ /* 0x000fe400078e3cff */
[----:B------:R-:W-:Y:S01]  /*7f40*/  LOP3.LUT R85, R85, R0, RZ, 0x3c, !PT ;  /* 0x0000000055557212 */ /* 0x000fe200078e3cff */
[----:B------:R-:W-:Y:S01]  /*7f50*/  UIADD3 UR20, UPT, UPT, UR38, UR4, URZ ;  /* 0x0000000426147290 */ /* 0x000fe2000fffe0ff */
[----:B------:R-:W-:Y:S02]  /*7f60*/  SEL R81, R81, RZ, P0 ;  /* 0x000000ff51517207 */ /* 0x000fe40000000000 */
[----:B------:R-:W-:Y:S01]  /*7f70*/  SEL R36, R36, RZ, P1 ;  /* 0x000000ff24247207 */ /* 0x000fe20000800000 */
[----:B------:R-:W-:Y:S01]  /*7f80*/  UMOV UR36, UR59 ;  /* 0x0000003b00247c82 */ /* 0x000fe20008000000 */
[----:B------:R-:W-:Y:S07]  /*7f90*/  BRA.U UP0, `(.L_x_122) ;  /* 0xffffffd5005c7547 */ /* 0x000fee000b83ffff */
[----:B------:R-:W-:Y:S05]  /*7fa0*/  EXIT ;  /* 0x000000000000794d */ /* 0x000fea0003800000 */
.L_x_24:
[----:B--2---:R2:W3:Y:S02]  /*7fb0*/  SYNCS.PHASECHK.TRANS64.TRYWAIT P0, [R0+URZ+0xe0], R2 ;  /* 0x0000e002000075a7 */ /* 0x0044e400080011ff */
[----:B---3--:R-:W-:Y:S05]  /*7fc0*/  @!P0 NANOSLEEP.SYNCS 0x989680 ;  /* 0x009896800000895d */ /* 0x008fea0003900000 */
[----:B------:R-:W3:Y:S02]  /*7fd0*/  @!P0 SYNCS.PHASECHK.TRANS64 P0, [R0+URZ+0xe0], R2 ;  /* 0x0000e002000085a7 */ /* 0x000ee400080010ff */
[----:B---3--:R-:W-:Y:S05]  /*7fe0*/  @!P0 BRA `(.L_x_24) ;  /* 0xfffffffc00f08947 */ /* 0x008fea000383ffff */
[----:B------:R-:W-:Y:S05]  /*7ff0*/  BRA `(.L_x_123) ;  /* 0xffffff9800787947 */ /* 0x000fea000383ffff */
.L_x_27:
[----:B-1----:R-:W-:-:S07]  /*8000*/  MOV R0, UR33 ;  /* 0x0000002100007c02 */ /* 0x002fce0008000f00 */
.L_x_124:
[----:B-1----:R1:W2:Y:S02]  /*8010*/  SYNCS.PHASECHK.TRANS64.TRYWAIT P0, [R0+URZ+0x20], R3 ;  /* 0x00002003000075a7 */ /* 0x0022a400080011ff */
[----:B--2---:R-:W-:Y:S05]  /*8020*/  @!P0 NANOSLEEP.SYNCS 0x989680 ;  /* 0x009896800000895d */ /* 0x004fea0003900000 */
[----:B------:R-:W2:Y:S02]  /*8030*/  @!P0 SYNCS.PHASECHK.TRANS64 P0, [R0+URZ+0x20], R3 ;  /* 0x00002003000085a7 */ /* 0x000ea400080010ff */
[----:B--2---:R-:W-:Y:S05]  /*8040*/  @!P0 BRA `(.L_x_124) ;  /* 0xfffffffc00f08947 */ /* 0x004fea000383ffff */
[----:B------:R-:W-:Y:S05]  /*8050*/  BRA `(.L_x_26) ;  /* 0xffffff9800d07947 */ /* 0x000fea000383ffff */
.L_x_34:
[----:B-1----:R-:W-:-:S07]  /*8060*/  MOV R0, UR17 ;  /* 0x0000001100007c02 */ /* 0x002fce0008000f00 */
.L_x_125:
[----:B-1----:R1:W2:Y:S02]  /*8070*/  SYNCS.PHASECHK.TRANS64.TRYWAIT P0, [R0+URZ+0x20], R3 ;  /* 0x00002003000075a7 */ /* 0x0022a400080011ff */
[----:B--2---:R-:W-:Y:S05]  /*8080*/  @!P0 NANOSLEEP.SYNCS 0x989680 ;  /* 0x009896800000895d */ /* 0x004fea0003900000 */
[----:B------:R-:W2:Y:S02]  /*8090*/  @!P0 SYNCS.PHASECHK.TRANS64 P0, [R0+URZ+0x20], R3 ;  /* 0x00002003000085a7 */ /* 0x000ea400080010ff */
[----:B--2---:R-:W-:Y:S05]  /*80a0*/  @!P0 BRA `(.L_x_125) ;  /* 0xfffffffc00f08947 */ /* 0x004fea000383ffff */
[----:B------:R-:W-:Y:S05]  /*80b0*/  BRA `(.L_x_33) ;  /* 0xffffff9c00907947 */ /* 0x000fea000383ffff */
.L_x_39:
[----:B-1----:R1:W2:Y:S02]  /*80c0*/  SYNCS.PHASECHK.TRANS64.TRYWAIT P0, [R3+URZ+0x70], R0 ;  /* 0x00007000030075a7 */ /* 0x0022a400080011ff */
[----:B--2---:R-:W-:Y:S05]  /*80d0*/  @!P0 NANOSLEEP.SYNCS 0x989680 ;  /* 0x009896800000895d */ /* 0x004fea0003900000 */
[----:B------:R-:W2:Y:S02]  /*80e0*/  @!P0 SYNCS.PHASECHK.TRANS64 P0, [R3+URZ+0x70], R0 ;  /* 0x00007000030085a7 */ /* 0x000ea400080010ff */
[----:B--2---:R-:W-:Y:S05]  /*80f0*/  @!P0 BRA `(.L_x_39) ;  /* 0xfffffffc00f08947 */ /* 0x004fea000383ffff */
[----:B------:R-:W-:Y:S05]  /*8100*/  BRA `(.L_x_126) ;  /* 0xffffffa000387947 */ /* 0x000fea000383ffff */
.L_x_43:
[----:B------:R-:W-:-:S07]  /*8110*/  MOV R0, UR4 ;  /* 0x0000000400007c02 */ /* 0x000fce0008000f00 */
.L_x_127:
[----:B-1----:R1:W2:Y:S02]  /*8120*/  SYNCS.PHASECHK.TRANS64.TRYWAIT P0, [R0+URZ], R2 ;  /* 0x00000002000075a7 */ /* 0x0022a400080011ff */
[----:B--2---:R-:W-:Y:S05]  /*8130*/  @!P0 NANOSLEEP.SYNCS 0x989680 ;  /* 0x009896800000895d */ /* 0x004fea0003900000 */
[----:B------:R-:W2:Y:S02]  /*8140*/  @!P0 SYNCS.PHASECHK.TRANS64 P0, [R0+URZ], R2 ;  /* 0x00000002000085a7 */ /* 0x000ea400080010ff */
[----:B--2---:R-:W-:Y:S05]  /*8150*/  @!P0 BRA `(.L_x_127) ;  /* 0xfffffffc00f08947 */ /* 0x004fea000383ffff */
[----:B------:R-:W-:Y:S05]  /*8160*/  BRA `(.L_x_128) ;  /* 0xffffffa400e07947 */ /* 0x000fea000383ffff */
.L_x_44:
[----:B------:R-:W-:-:S07]  /*8170*/  MOV R0, UR5 ;  /* 0x0000000500007c02 */ /* 0x000fce0008000f00 */
.L_x_129:
[----:B-1----:R1:W2:Y:S02]  /*8180*/  SYNCS.PHASECHK.TRANS64.TRYWAIT P0, [R0+URZ], R3 ;  /* 0x00000003000075a7 */ /* 0x0022a400080011ff */
[----:B--2---:R-:W-:Y:S05]  /*8190*/  @!P0 NANOSLEEP.SYNCS 0x989680 ;  /* 0x009896800000895d */ /* 0x004fea0003900000 */
[----:B------:R-:W2:Y:S02]  /*81a0*/  @!P0 SYNCS.PHASECHK.TRANS64 P0, [R0+URZ], R3 ;  /* 0x00000003000085a7 */ /* 0x000ea400080010ff */
[----:B--2---:R-:W-:Y:S05]  /*81b0*/  @!P0 BRA `(.L_x_129) ;  /* 0xfffffffc00f08947 */ /* 0x004fea000383ffff */
[----:B------:R-:W-:Y:S05]  /*81c0*/  BRA `(.L_x_130) ;  /* 0xffffffa400ec7947 */ /* 0x000fea000383ffff */
.L_x_45:
[----:B------:R-:W-:-:S07]  /*81d0*/  MOV R0, UR5 ;  /* 0x0000000500007c02 */ /* 0x000fce0008000f00 */
.L_x_131:
[----:B-1----:R1:W2:Y:S02]  /*81e0*/  SYNCS.PHASECHK.TRANS64.TRYWAIT P0, [R0+URZ], R3 ;  /* 0x00000003000075a7 */ /* 0x0022a400080011ff */
[----:B--2---:R-:W-:Y:S05]  /*81f0*/  @!P0 NANOSLEEP.SYNCS 0x989680 ;  /* 0x009896800000895d */ /* 0x004fea0003900000 */
[----:B------:R-:W2:Y:S02]  /*8200*/  @!P0 SYNCS.PHASECHK.TRANS64 P0, [R0+URZ], R3 ;  /* 0x00000003000085a7 */ /* 0x000ea400080010ff */
[----:B--2---:R-:W-:Y:S05]  /*8210*/  @!P0 BRA `(.L_x_131) ;  /* 0xfffffffc00f08947 */ /* 0x004fea000383ffff */
[----:B------:R-:W-:Y:S05]  /*8220*/  BRA `(.L_x_132) ;  /* 0xffffffa400f87947 */ /* 0x000fea000383ffff */
.L_x_48:
[----:B-1----:R1:W2:Y:S02]  /*8230*/  SYNCS.PHASECHK.TRANS64.TRYWAIT P0, [R2+URZ+0xd0], R4 ;  /* 0x0000d004020075a7 */ /* 0x0022a400080011ff */
[----:B--2---:R-:W-:Y:S05]  /*8240*/  @!P0 NANOSLEEP.SYNCS 0x989680 ;  /* 0x009896800000895d */ /* 0x004fea0003900000 */
[----:B------:R-:W2:Y:S02]  /*8250*/  @!P0 SYNCS.PHASECHK.TRANS64 P0, [R2+URZ+0xd0], R4 ;  /* 0x0000d004020085a7 */ /* 0x000ea400080010ff */
[----:B--2---:R-:W-:Y:S05]  /*8260*/  @!P0 BRA `(.L_x_48) ;  /* 0xfffffffc00f08947 */ /* 0x004fea000383ffff */
[----:B------:R-:W-:Y:S05]  /*8270*/  BRA `(.L_x_133) ;  /* 0xffffffa800547947 */ /* 0x000fea000383ffff */
.L_x_49:
[----:B------:R-:W-:-:S07]  /*8280*/  MOV R2, UR4 ;  /* 0x0000000400027c02 */ /* 0x000fce0008000f00 */
.L_x_134:
[----:B-1----:R1:W2:Y:S02]  /*8290*/  SYNCS.PHASECHK.TRANS64.TRYWAIT P0, [R2+URZ+0x80], R5 ;  /* 0x00008005020075a7 */ /* 0x0022a400080011ff */
[----:B--2---:R-:W-:Y:S05]  /*82a0*/  @!P0 NANOSLEEP.SYNCS 0x989680 ;  /* 0x009896800000895d */ /* 0x004fea0003900000 */
[----:B------:R-:W2:Y:S02]  /*82b0*/  @!P0 SYNCS.PHASECHK.TRANS64 P0, [R2+URZ+0x80], R5 ;  /* 0x00008005020085a7 */ /* 0x000ea400080010ff */
[----:B--2---:R-:W-:Y:S05]  /*82c0*/  @!P0 BRA `(.L_x_134) ;  /* 0xfffffffc00f08947 */ /* 0x004fea000383ffff */
[----:B------:R-:W-:Y:S05]  /*82d0*/  BRA `(.L_x_135) ;  /* 0xffffffa800647947 */ /* 0x000fea000383ffff */
.L_x_50:
[----:B-1----:R1:W2:Y:S02]  /*82e0*/  SYNCS.PHASECHK.TRANS64.TRYWAIT P1, [R2+URZ+0x70], R4 ;  /* 0x00007004020075a7 */ /* 0x0022a400080211ff */
[----:B--2---:R-:W-:Y:S05]  /*82f0*/  @!P1 NANOSLEEP.SYNCS 0x989680 ;  /* 0x009896800000995d */ /* 0x004fea0003900000 */
[----:B------:R-:W2:Y:S02]  /*8300*/  @!P1 SYNCS.PHASECHK.TRANS64 P1, [R2+URZ+0x70], R4 ;  /* 0x00007004020095a7 */ /* 0x000ea400080210ff */
[----:B--2---:R-:W-:Y:S05]  /*8310*/  @!P1 BRA `(.L_x_50) ;  /* 0xfffffffc00f09947 */ /* 0x004fea000383ffff */
[----:B------:R-:W-:Y:S05]  /*8320*/  BRA `(.L_x_136) ;  /* 0xffffffa800947947 */ /* 0x000fea000383ffff */
.L_x_53:
[----:B------:R-:W-:-:S07]  /*8330*/  MOV R0, UR4 ;  /* 0x0000000400007c02 */ /* 0x000fce0008000f00 */
.L_x_137:
[----:B-1----:R1:W2:Y:S02]  /*8340*/  SYNCS.PHASECHK.TRANS64.TRYWAIT P0, [R0+URZ+0x80], R2 ;  /* 0x00008002000075a7 */ /* 0x0022a400080011ff */
[----:B--2---:R-:W-:Y:S05]  /*8350*/  @!P0 NANOSLEEP.SYNCS 0x989680 ;  /* 0x009896800000895d */ /* 0x004fea0003900000 */
[----:B------:R-:W2:Y:S02]  /*8360*/  @!P0 SYNCS.PHASECHK.TRANS64 P0, [R0+URZ+0x80], R2 ;  /* 0x00008002000085a7 */ /* 0x000ea400080010ff */
[----:B--2---:R-:W-:Y:S05]  /*8370*/  @!P0 BRA `(.L_x_137) ;  /* 0xfffffffc00f08947 */ /* 0x004fea000383ffff */
[----:B------:R-:W-:Y:S05]  /*8380*/  BRA `(.L_x_52) ;  /* 0xffffffa800e87947 */ /* 0x000fea000383ffff */
.L_x_62:
[----:B-1----:R-:W-:-:S04]  /*8390*/  MOV R5, UR5 ;  /* 0x0000000500057c02 */ /* 0x002fc80008000f00 */
[----:B------:R1:W2:Y:S03]  /*83a0*/  SYNCS.PHASECHK.TRANS64.TRYWAIT P0, [R5+URZ+0x8], R6 ;  /* 0x00000806050075a7 */ /* 0x0002a600080011ff */
[----:B--2---:R-:W-:Y:S05]  /*83b0*/  @!P0 NANOSLEEP.SYNCS 0x989680 ;  /* 0x009896800000895d */ /* 0x004fea0003900000 */
[----:B------:R-:W2:Y:S02]  /*83c0*/  @!P0 SYNCS.PHASECHK.TRANS64 P0, [R5+URZ+0x8], R6 ;  /* 0x00000806050085a7 */ /* 0x000ea400080010ff */
[----:B--2---:R-:W-:Y:S05]  /*83d0*/  @!P0 BRA `(.L_x_62) ;  /* 0xfffffffc00ec8947 */ /* 0x004fea000383ffff */
[----:B------:R-:W-:Y:S05]  /*83e0*/  BRA `(.L_x_61) ;  /* 0xffffffac009c7947 */ /* 0x000fea000383ffff */
.L_x_64:
[----:B------:R-:W-:Y:S01]  /*83f0*/  BSSY B0, `(.L_x_138) ;  /* 0x0000006000007945 */ /* 0x000fe20003800000 */
[----:B------:R-:W-:-:S07]  /*8400*/  MOV R15, 0xffffffff ;  /* 0xffffffff000f7802 */ /* 0x000fce0000000f00 */
[----:B-1---5:R-:W-:Y:S05]  /*8410*/  WARPSYNC.COLLECTIVE R15, `(.L_x_139) ;  /* 0x000000000f0c7348 */ /* 0x022fea0003c00000 */
[----:B------:R-:W-:Y:S02]  /*8420*/  ELECT P6, UR79, PT ;  /* 0x00000000004f782f */ /* 0x000fe400038c0000 */
[----:B------:R-:W-:Y:S01]  /*8430*/  MOV R14, UR79 ;  /* 0x0000004f000e7c02 */ /* 0x000fe20008000f00 */
[----:B-1---5:R-:W-:Y:S10]  /*8440*/  ENDCOLLECTIVE ;  /* 0x000000000000791b */ /* 0x022ff40003800000 */
.L_x_139:
[----:B------:R-:W-:Y:S05]  /*8450*/  BSYNC B0 ;  /* 0x0000000000007941 */ /* 0x000fea0003800000 */
.L_x_138:
[----:B------:R-:W-:Y:S05]  /*8460*/  BRA `(.L_x_140) ;  /* 0xffffffac00cc7947 */ /* 0x000fea000383ffff */
.L_x_66:
[----:B-1----:R-:W-:-:S04]  /*8470*/  MOV R0, UR5 ;  /* 0x0000000500007c02 */ /* 0x002fc80008000f00 */
[----:B------:R1:W2:Y:S03]  /*8480*/  SYNCS.PHASECHK.TRANS64.TRYWAIT P0, [R0+URZ+0x8], R4 ;  /* 0x00000804000075a7 */ /* 0x0002a600080011ff */
[----:B--2---:R-:W-:Y:S05]  /*8490*/  @!P0 NANOSLEEP.SYNCS 0x989680 ;  /* 0x009896800000895d */ /* 0x004fea0003900000 */
[----:B------:R-:W2:Y:S02]  /*84a0*/  @!P0 SYNCS.PHASECHK.TRANS64 P0, [R0+URZ+0x8], R4 ;  /* 0x00000804000085a7 */ /* 0x000ea400080010ff */
[----:B--2---:R-:W-:Y:S05]  /*84b0*/  @!P0 BRA `(.L_x_66) ;  /* 0xfffffffc00ec8947 */ /* 0x004fea000383ffff */
[----:B------:R-:W-:Y:S05]  /*84c0*/  BRA `(.L_x_65) ;  /* 0xffffffac00d07947 */ /* 0x000fea000383ffff */
.L_x_67:
[----:B-1----:R1:W2:Y:S02]  /*84d0*/  SYNCS.PHASECHK.TRANS64.TRYWAIT P0, [R0+URZ+0x70], R4 ;  /* 0x00007004000075a7 */ /* 0x0022a400080011ff */
[----:B--2---:R-:W-:Y:S05]  /*84e0*/  @!P0 NANOSLEEP.SYNCS 0x989680 ;  /* 0x009896800000895d */ /* 0x004fea0003900000 */
[----:B------:R-:W2:Y:S02]  /*84f0*/  @!P0 SYNCS.PHASECHK.TRANS64 P0, [R0+URZ+0x70], R4 ;  /* 0x00007004000085a7 */ /* 0x000ea400080010ff */
[----:B--2---:R-:W-:Y:S05]  /*8500*/  @!P0 BRA `(.L_x_67) ;  /* 0xfffffffc00f08947 */ /* 0x004fea000383ffff */
[----:B------:R-:W-:Y:S05]  /*8510*/  BRA `(.L_x_141) ;  /* 0xffffffb000bc7947 */ /* 0x000fea000383ffff */
.L_x_69:
[----:B------:R-:W-:-:S07]  /*8520*/  MOV R0, UR31 ;  /* 0x0000001f00007c02 */ /* 0x000fce0008000f00 */
.L_x_142:
[----:B-1----:R1:W2:Y:S02]  /*8530*/  SYNCS.PHASECHK.TRANS64.TRYWAIT P0, [R0+URZ+0xb0], R4 ;  /* 0x0000b004000075a7 */ /* 0x0022a400080011ff */
[----:B--2---:R-:W-:Y:S05]  /*8540*/  @!P0 NANOSLEEP.SYNCS 0x989680 ;  /* 0x009896800000895d */ /* 0x004fea0003900000 */
[----:B------:R-:W2:Y:S02]  /*8550*/  @!P0 SYNCS.PHASECHK.TRANS64 P0, [R0+URZ+0xb0], R4 ;  /* 0x0000b004000085a7 */ /* 0x000ea400080010ff */
[----:B--2---:R-:W-:Y:S05]  /*8560*/  @!P0 BRA `(.L_x_142) ;  /* 0xfffffffc00f08947 */ /* 0x004fea000383ffff */
[----:B------:R-:W-:Y:S05]  /*8570*/  BRA `(.L_x_143) ;  /* 0xffffffb400087947 */ /* 0x000fea000383ffff */
.L_x_72:
[----:B------:R-:W-:Y:S07]  /*8580*/  MOV R0, UR5 ;  /* 0x0000000500007c02 */ /* 0x000fee0008000f00 */
.L_x_144:
[----:B-1----:R1:W2:Y:S02]  /*8590*/  SYNCS.PHASECHK.TRANS64.TRYWAIT P0, [R0+URZ], R4 ;  /* 0x00000004000075a7 */ /* 0x0022a400080011ff */
[----:B--2---:R-:W-:Y:S05]  /*85a0*/  @!P0 NANOSLEEP.SYNCS 0x989680 ;  /* 0x009896800000895d */ /* 0x004fea0003900000 */
[----:B------:R-:W2:Y:S02]  /*85b0*/  @!P0 SYNCS.PHASECHK.TRANS64 P0, [R0+URZ], R4 ;  /* 0x00000004000085a7 */ /* 0x000ea400080010ff */
[----:B--2---:R-:W-:Y:S05]  /*85c0*/  @!P0 BRA `(.L_x_144) ;  /* 0xfffffffc00f08947 */ /* 0x004fea000383ffff */
[----:B------:R-:W-:Y:S05]  /*85d0*/  BRA `(.L_x_71) ;  /* 0xffffffb4001c7947 */ /* 0x000fea000383ffff */
.L_x_76:
[----:B-1----:R-:W-:-:S07]  /*85e0*/  MOV R0, UR4 ;  /* 0x0000000400007c02 */ /* 0x002fce0008000f00 */
.L_x_145:
[----:B-1----:R1:W2:Y:S02]  /*85f0*/  SYNCS.PHASECHK.TRANS64.TRYWAIT P0, [R0+URZ], R2 ;  /* 0x00000002000075a7 */ /* 0x0022a400080011ff */
[----:B--2---:R-:W-:Y:S05]  /*8600*/  @!P0 NANOSLEEP.SYNCS 0x989680 ;  /* 0x009896800000895d */ /* 0x004fea0003900000 */
[----:B------:R-:W2:Y:S02]  /*8610*/  @!P0 SYNCS.PHASECHK.TRANS64 P0, [R0+URZ], R2 ;  /* 0x00000002000085a7 */ /* 0x000ea400080010ff */
[----:B--2---:R-:W-:Y:S05]  /*8620*/  @!P0 BRA `(.L_x_145) ;  /* 0xfffffffc00f08947 */ /* 0x004fea000383ffff */
[----:B------:R-:W-:Y:S05]  /*8630*/  BRA `(.L_x_146) ;  /* 0xffffffb800107947 */ /* 0x000fea000383ffff */
.L_x_77:
[----:B------:R-:W-:-:S07]  /*8640*/  MOV R0, UR5 ;  /* 0x0000000500007c02 */ /* 0x000fce0008000f00 */
.L_x_147:
[----:B-1----:R1:W2:Y:S02]  /*8650*/  SYNCS.PHASECHK.TRANS64.TRYWAIT P0, [R0+URZ], R3 ;  /* 0x00000003000075a7 */ /* 0x0022a400080011ff */
[----:B--2---:R-:W-:Y:S05]  /*8660*/  @!P0 NANOSLEEP.SYNCS 0x989680 ;  /* 0x009896800000895d */ /* 0x004fea0003900000 */
[----:B------:R-:W2:Y:S02]  /*8670*/  @!P0 SYNCS.PHASECHK.TRANS64 P0, [R0+URZ], R3 ;  /* 0x00000003000085a7 */ /* 0x000ea400080010ff */
[----:B--2---:R-:W-:Y:S05]  /*8680*/  @!P0 BRA `(.L_x_147) ;  /* 0xfffffffc00f08947 */ /* 0x004fea000383ffff */
[----:B------:R-:W-:Y:S05]  /*8690*/  BRA `(.L_x_148) ;  /* 0xffffffb8001c7947 */ /* 0x000fea000383ffff */
.L_x_78:
[----:B------:R-:W-:-:S07]  /*86a0*/  MOV R0, UR5 ;  /* 0x0000000500007c02 */ /* 0x000fce0008000f00 */
.L_x_149:
[----:B-1----:R1:W2:Y:S02]  /*86b0*/  SYNCS.PHASECHK.TRANS64.TRYWAIT P0, [R0+URZ], R3 ;  /* 0x00000003000075a7 */ /* 0x0022a400080011ff */
[----:B--2---:R-:W-:Y:S05]  /*86c0*/  @!P0 NANOSLEEP.SYNCS 0x989680 ;  /* 0x009896800000895d */ /* 0x004fea0003900000 */
[----:B------:R-:W2:Y:S02]  /*86d0*/  @!P0 SYNCS.PHASECHK.TRANS64 P0, [R0+URZ], R3 ;  /* 0x00000003000085a7 */ /* 0x000ea400080010ff */
[----:B--2---:R-:W-:Y:S05]  /*86e0*/  @!P0 BRA `(.L_x_149) ;  /* 0xfffffffc00f08947 */ /* 0x004fea000383ffff */
[----:B------:R-:W-:Y:S05]  /*86f0*/  BRA `(.L_x_150) ;  /* 0xffffffb800287947 */ /* 0x000fea000383ffff */
.L_x_81:
[----:B------:R-:W-:-:S07]  /*8700*/  MOV R0, UR26 ;  /* 0x0000001a00007c02 */ /* 0x000fce0008000f00 */
.L_x_151:
[----:B-1----:R1:W2:Y:S02]  /*8710*/  SYNCS.PHASECHK.TRANS64.TRYWAIT P1, [R0+URZ+0xf0], R2 ;  /* 0x0000f002000075a7 */ /* 0x0022a400080211ff */
[----:B--2---:R-:W-:Y:S05]  /*8720*/  @!P1 NANOSLEEP.SYNCS 0x989680 ;  /* 0x009896800000995d */ /* 0x004fea0003900000 */
[----:B------:R-:W2:Y:S02]  /*8730*/  @!P1 SYNCS.PHASECHK.TRANS64 P1, [R0+URZ+0xf0], R2 ;  /* 0x0000f002000095a7 */ /* 0x000ea400080210ff */
[----:B--2---:R-:W-:Y:S05]  /*8740*/  @!P1 BRA `(.L_x_151) ;  /* 0xfffffffc00f09947 */ /* 0x004fea000383ffff */
[----:B------:R-:W-:Y:S05]  /*8750*/  BRA `(.L_x_152) ;  /* 0xffffffb800747947 */ /* 0x000fea000383ffff */
.L_x_86:
[----:B--2---:R2:W3:Y:S02]  /*8760*/  SYNCS.PHASECHK.TRANS64.TRYWAIT P0, [R12+URZ+0x70], R0 ;  /* 0x000070000c0075a7 */ /* 0x0044e400080011ff */
[----:B---3--:R-:W-:Y:S05]  /*8770*/  @!P0 NANOSLEEP.SYNCS 0x989680 ;  /* 0x009896800000895d */ /* 0x008fea0003900000 */
[----:B------:R-:W3:Y:S02]  /*8780*/  @!P0 SYNCS.PHASECHK.TRANS64 P0, [R12+URZ+0x70], R0 ;  /* 0x000070000c0085a7 */ /* 0x000ee400080010ff */
[----:B---3--:R-:W-:Y:S05]  /*8790*/  @!P0 BRA `(.L_x_86) ;  /* 0xfffffffc00f08947 */ /* 0x008fea000383ffff */
[----:B------:R-:W-:Y:S05]  /*87a0*/  BRA `(.L_x_153) ;  /* 0xffffffbc00947947 */ /* 0x000fea000383ffff */
.L_x_89:
[----:B-1----:R-:W-:Y:S07]  /*87b0*/  MOV R0, UR21 ;  /* 0x0000001500007c02 */ /* 0x002fee0008000f00 */
.L_x_154:
[----:B-1----:R1:W2:Y:S02]  /*87c0*/  SYNCS.PHASECHK.TRANS64.TRYWAIT P2, [R0+URZ+0x68], R6 ;  /* 0x00006806000075a7 */ /* 0x0022a400080411ff */
[----:B--2---:R-:W-:Y:S05]  /*87d0*/  @!P2 NANOSLEEP.SYNCS 0x989680 ;  /* 0x009896800000a95d */ /* 0x004fea0003900000 */
[----:B------:R-:W2:Y:S02]  /*87e0*/  @!P2 SYNCS.PHASECHK.TRANS64 P2, [R0+URZ+0x68], R6 ;  /* 0x000068060000a5a7 */ /* 0x000ea400080410ff */
[----:B--2---:R-:W-:Y:S05]  /*87f0*/  @!P2 BRA `(.L_x_154) ;  /* 0xfffffffc00f0a947 */ /* 0x004fea000383ffff */
[----:B------:R-:W-:Y:S05]  /*8800*/  BRA `(.L_x_88) ;  /* 0xffffffc000fc7947 */ /* 0x000fea000383ffff */
.L_x_92:
[----:B------:R-:W-:Y:S07]  /*8810*/  MOV R0, UR21 ;  /* 0x0000001500007c02 */ /* 0x000fee0008000f00 */
.L_x_155:
[----:B-1----:R1:W2:Y:S02]  /*8820*/  SYNCS.PHASECHK.TRANS64.TRYWAIT P0, [R0+URZ+0x50], R9 ;  /* 0x00005009000075a7 */ /* 0x0022a400080011ff */
[----:B--2---:R-:W-:Y:S05]  /*8830*/  @!P0 NANOSLEEP.SYNCS 0x989680 ;  /* 0x009896800000895d */ /* 0x004fea0003900000 */
[----:B------:R-:W2:Y:S02]  /*8840*/  @!P0 SYNCS.PHASECHK.TRANS64 P0, [R0+URZ+0x50], R9 ;  /* 0x00005009000085a7 */ /* 0x000ea400080010ff */
[----:B--2---:R-:W-:Y:S05]  /*8850*/  @!P0 BRA `(.L_x_155) ;  /* 0xfffffffc00f08947 */ /* 0x004fea000383ffff */
[----:B------:R-:W-:Y:S05]  /*8860*/  BRA `(.L_x_156) ;  /* 0xffffffc400587947 */ /* 0x000fea000383ffff */
.L_x_93:
[----:B------:R-:W-:Y:S07]  /*8870*/  MOV R0, UR21 ;  /* 0x0000001500007c02 */ /* 0x000fee0008000f00 */
.L_x_157:
[----:B-1----:R1:W2:Y:S02]  /*8880*/  SYNCS.PHASECHK.TRANS64.TRYWAIT P0, [R0+URZ+0x58], R9 ;  /* 0x00005809000075a7 */ /* 0x0022a400080011ff */
[----:B--2---:R-:W-:Y:S05]  /*8890*/  @!P0 NANOSLEEP.SYNCS 0x989680 ;  /* 0x009896800000895d */ /* 0x004fea0003900000 */
[----:B------:R-:W2:Y:S02]  /*88a0*/  @!P0 SYNCS.PHASECHK.TRANS64 P0, [R0+URZ+0x58], R9 ;  /* 0x00005809000085a7 */ /* 0x000ea400080010ff */
[----:B--2---:R-:W-:Y:S05]  /*88b0*/  @!P0 BRA `(.L_x_157) ;  /* 0xfffffffc00f08947 */ /* 0x004fea000383ffff */
[----:B------:R-:W-:Y:S05]  /*88c0*/  BRA `(.L_x_158) ;  /* 0xffffffc400b07947 */ /* 0x000fea000383ffff */
.L_x_95:
[----:B------:R-:W-:-:S07]  /*88d0*/  MOV R0, UR21 ;  /* 0x0000001500007c02 */ /* 0x000fce0008000f00 */
.L_x_159:
[----:B-1----:R1:W3:Y:S02]  /*88e0*/  SYNCS.PHASECHK.TRANS64.TRYWAIT P0, [R0+URZ+0x50], R2 ;  /* 0x00005002000075a7 */ /* 0x0022e400080011ff */
[----:B---3--:R-:W-:Y:S05]  /*88f0*/  @!P0 NANOSLEEP.SYNCS 0x989680 ;  /* 0x009896800000895d */ /* 0x008fea0003900000 */
[----:B------:R-:W3:Y:S02]  /*8900*/  @!P0 SYNCS.PHASECHK.TRANS64 P0, [R0+URZ+0x50], R2 ;  /* 0x00005002000085a7 */ /* 0x000ee400080010ff */
[----:B---3--:R-:W-:Y:S05]  /*8910*/  @!P0 BRA `(.L_x_159) ;  /* 0xfffffffc00f08947 */ /* 0x008fea000383ffff */
[----:B------:R-:W-:Y:S05]  /*8920*/  BRA `(.L_x_160) ;  /* 0xffffffc8003c7947 */ /* 0x000fea000383ffff */
.L_x_97:
[----:B-1----:R1:W2:Y:S02]  /*8930*/  SYNCS.PHASECHK.TRANS64.TRYWAIT P0, [R3+URZ+0x70], R0 ;  /* 0x00007000030075a7 */ /* 0x0022a400080011ff */
[----:B--2---:R-:W-:Y:S05]  /*8940*/  @!P0 NANOSLEEP.SYNCS 0x989680 ;  /* 0x009896800000895d */ /* 0x004fea0003900000 */
[----:B------:R-:W2:Y:S02]  /*8950*/  @!P0 SYNCS.PHASECHK.TRANS64 P0, [R3+URZ+0x70], R0 ;  /* 0x00007000030085a7 */ /* 0x000ea400080010ff */
[----:B--2---:R-:W-:Y:S05]  /*8960*/  @!P0 BRA `(.L_x_97) ;  /* 0xfffffffc00f08947 */ /* 0x004fea000383ffff */
[----:B------:R-:W-:Y:S05]  /*8970*/  BRA `(.L_x_161) ;  /* 0xffffffc800f87947 */ /* 0x000fea000383ffff */
.L_x_108:
[----:B-1----:R1:W2:Y:S02]  /*8980*/  SYNCS.PHASECHK.TRANS64.TRYWAIT P1, [R4+URZ+0x40], R0 ;  /* 0x00004000040075a7 */ /* 0x0022a400080211ff */
[----:B--2---:R-:W-:Y:S05]  /*8990*/  @!P1 NANOSLEEP.SYNCS 0x989680 ;  /* 0x009896800000995d */ /* 0x004fea0003900000 */
[----:B------:R-:W2:Y:S02]  /*89a0*/  @!P1 SYNCS.PHASECHK.TRANS64 P1, [R4+URZ+0x40], R0 ;  /* 0x00004000040095a7 */ /* 0x000ea400080210ff */
[----:B--2---:R-:W-:Y:S05]  /*89b0*/  @!P1 BRA `(.L_x_108) ;  /* 0xfffffffc00f09947 */ /* 0x004fea000383ffff */
[----:B------:R-:W-:Y:S05]  /*89c0*/  BRA `(.L_x_107) ;  /* 0xffffffd800607947 */ /* 0x000fea000383ffff */
.L_x_110:
[----:B-1----:R1:W2:Y:S02]  /*89d0*/  SYNCS.PHASECHK.TRANS64.TRYWAIT P0, [R80+URZ+0x90], R5 ;  /* 0x00009005500075a7 */ /* 0x0022a400080011ff */
[----:B--2---:R-:W-:Y:S05]  /*89e0*/  @!P0 NANOSLEEP.SYNCS 0x989680 ;  /* 0x009896800000895d */ /* 0x004fea0003900000 */
[----:B------:R-:W2:Y:S02]  /*89f0*/  @!P0 SYNCS.PHASECHK.TRANS64 P0, [R80+URZ+0x90], R5 ;  /* 0x00009005500085a7 */ /* 0x000ea400080010ff */
[----:B--2---:R-:W-:Y:S05]  /*8a00*/  @!P0 BRA `(.L_x_110) ;  /* 0xfffffffc00f08947 */ /* 0x004fea000383ffff */
[----:B------:R-:W-:Y:S05]  /*8a10*/  BRA `(.L_x_109) ;  /* 0xffffffd800b47947 */ /* 0x000fea000383ffff */
.L_x_118:
[----:B--2---:R2:W3:Y:S02]  /*8a20*/  SYNCS.PHASECHK.TRANS64.TRYWAIT P0, [R3+URZ+0x40], R0 ;  /* 0x00004000030075a7 */ /* 0x0044e400080011ff */
[----:B---3--:R-:W-:Y:S05]  /*8a30*/  @!P0 NANOSLEEP.SYNCS 0x989680 ;  /* 0x009896800000895d */ /* 0x008fea0003900000 */
[----:B------:R-:W3:Y:S02]  /*8a40*/  @!P0 SYNCS.PHASECHK.TRANS64 P0, [R3+URZ+0x40], R0 ;  /* 0x00004000030085a7 */ /* 0x000ee400080010ff */
[----:B---3--:R-:W-:Y:S05]  /*8a50*/  @!P0 BRA `(.L_x_118) ;  /* 0xfffffffc00f08947 */ /* 0x008fea000383ffff */
[----:B------:R-:W-:Y:S05]  /*8a60*/  BRA `(.L_x_117) ;  /* 0xffffffe400c07947 */ /* 0x000fea000383ffff */
        .weak           $__internal_0_$__cuda_sm10x_tcgen05_guardrail_trap_col_being_dealloced_not_returned_by_alloc
        .type           $__internal_0_$__cuda_sm10x_tcgen05_guardrail_trap_col_being_dealloced_not_returned_by_alloc,@function
        .size           $__internal_0_$__cuda_sm10x_tcgen05_guardrail_trap_col_being_dealloced_not_returned_by_alloc,($__internal_1_$__cuda_sm10x_tcgen05_guardrail_trap_phase_invalid_during_alloc - $__internal_0_$__cuda_sm10x_tcgen05_guardrail_trap_col_being_dealloced_not_returned_by_alloc)
$__internal_0_$__cuda_sm10x_tcgen05_guardrail_trap_col_being_dealloced_not_returned_by_alloc:
[----:B------:R-:W-:Y:S05]  /*8a70*/  BPT.TRAP 0x1 ;  /* 0x000000040000795c */ /* 0x000fea0000300000 */
[----:B------:R-:W-:-:S04]  /*8a80*/  HFMA2 R3, -RZ, RZ, 0, 0 ;  /* 0x00000000ff037431 */ /* 0x000fc800000001ff */
[----:B------:R-:W-:Y:S05]  /*8a90*/  RET.REL.NODEC R2 `(_ZN7cutlass13device_kernelINS_4gemm6kernel13GemmUniversalIN4cute5tupleIJiiiiEEENS1_10collective13CollectiveMmaINS1_35MainloopSm100TmaUmmaWarpSpecializedILi4ELi2ELi4ENS5_IJNS4_1CILi2EEESB_NSA_ILi1EEEEEEEENS5_IJNSA_ILi128EEESF_SF_EEEaNS5_IJlSC_lEEEaSH_NS4_8TiledMMAINS4_8MMA_AtomIJNS4_21SM100_MMA_S8_2x1SM_SSIaaiLi128ELi128ELNS4_4UMMA5MajorE0ELSM_0ELNSL_8SaturateE0EEEEEENS4_6LayoutINS5_IJSC_SC_SC_EEENS5_IJNSA_ILi0EEESS_SS_EEEEENS5_IJNS4_10UnderscoreESV_SV_EEEEENS4_28SM100_TMA_2SM_LOAD_MULTICASTENS4_14ComposedLayoutINS4_7SwizzleILi3ELi4ELi3EEENS4_18smem_ptr_flag_bitsILi8EEENSQ_INS5_IJNSA_ILi8EEESF_EEENS5_IJSF_SC_EEEEEEEvNS4_8identityENS4_18SM100_TMA_2SM_LOADES18_vS19_EENS_8epilogue10collective18CollectiveEpilogueINS1C_23Sm100TmaWarpSpecializedILi2ELi2ELi32ELb0ELb0EEEJNS5_IJNSA_ILi64EEESF_SF_EEENS5_IJNSQ_IS1H_SC_EENSQ_INS5_IJNSA_ILi32EEESB_EEENS5_IJSC_S1H_EEEEEEEEaSH_aSH_NS1C_6fusion15FusionCallbacksIS1G_NS1P_17LinearCombinationIaiaiLNS_15FloatRoundStyleE2EEES1I_S1O_JEEENS4_5SM1004TMEM4LOAD26SM100_TMEM_LOAD_32dp32b32xENS4_13SM90_TMA_LOADENSZ_INS10_ILi1ELi4ELi3EEES13_NSQ_INS5_IJS14_S1K_EEENS5_IJS1K_SC_EEEEEEENS4_39AutoVectorizingCopyWithAssumedAlignmentILi128EEENS4_14SM90_TMA_STOREES24_S26_S26_EEEvvEEEEvNT_6ParamsE) ;  /* 0xffffff7402587950 */ /* 0x000fea0003c3ffff */
        .weak           $__internal_1_$__cuda_sm10x_tcgen05_guardrail_trap_phase_invalid_during_alloc
        .type           $__internal_1_$__cuda_sm10x_tcgen05_guardrail_trap_phase_invalid_during_alloc,@function
        .size           $__internal_1_$__cuda_sm10x_tcgen05_guardrail_trap_phase_invalid_during_alloc,($__internal_2_$__cuda_sm10x_tcgen05_guardrail_trap_unallocated_columns_being_dealloced - $__internal_1_$__cuda_sm10x_tcgen05_guardrail_trap_phase_invalid_during_alloc)
$__internal_1_$__cuda_sm10x_tcgen05_guardrail_trap_phase_invalid_during_alloc:
[----:B------:R-:W-:Y:S05]  /*8aa0*/  BPT.TRAP 0x1 ;  /* 0x000000040000795c */ /* 0x000fea0000300000 */
[----:B------:R-:W-:-:S04]  /*8ab0*/  MOV R5, 0x0 ;  /* 0x0000000000057802 */ /* 0x000fc80000000f00 */
[----:B------:R-:W-:Y:S05]  /*8ac0*/  RET.REL.NODEC R4 `(_ZN7cutlass13device_kernelINS_4gemm6kernel13GemmUniversalIN4cute5tupleIJiiiiEEENS1_10collective13CollectiveMmaINS1_35MainloopSm100TmaUmmaWarpSpecializedILi4ELi2ELi4ENS5_IJNS4_1CILi2EEESB_NSA_ILi1EEEEEEEENS5_IJNSA_ILi128EEESF_SF_EEEaNS5_IJlSC_lEEEaSH_NS4_8TiledMMAINS4_8MMA_AtomIJNS4_21SM100_MMA_S8_2x1SM_SSIaaiLi128ELi128ELNS4_4UMMA5MajorE0ELSM_0ELNSL_8SaturateE0EEEEEENS4_6LayoutINS5_IJSC_SC_SC_EEENS5_IJNSA_ILi0EEESS_SS_EEEEENS5_IJNS4_10UnderscoreESV_SV_EEEEENS4_28SM100_TMA_2SM_LOAD_MULTICASTENS4_14ComposedLayoutINS4_7SwizzleILi3ELi4ELi3EEENS4_18smem_ptr_flag_bitsILi8EEENSQ_INS5_IJNSA_ILi8EEESF_EEENS5_IJSF_SC_EEEEEEEvNS4_8identityENS4_18SM100_TMA_2SM_LOADES18_vS19_EENS_8epilogue10collective18CollectiveEpilogueINS1C_23Sm100TmaWarpSpecializedILi2ELi2ELi32ELb0ELb0EEEJNS5_IJNSA_ILi64EEESF_SF_EEENS5_IJNSQ_IS1H_SC_EENSQ_INS5_IJNSA_ILi32EEESB_EEENS5_IJSC_S1H_EEEEEEEEaSH_aSH_NS1C_6fusion15FusionCallbacksIS1G_NS1P_17LinearCombinationIaiaiLNS_15FloatRoundStyleE2EEES1I_S1O_JEEENS4_5SM1004TMEM4LOAD26SM100_TMEM_LOAD_32dp32b32xENS4_13SM90_TMA_LOADENSZ_INS10_ILi1ELi4ELi3EEES13_NSQ_INS5_IJS14_S1K_EEENS5_IJS1K_SC_EEEEEEENS4_39AutoVectorizingCopyWithAssumedAlignmentILi128EEENS4_14SM90_TMA_STOREES24_S26_S26_EEEvvEEEEvNT_6ParamsE) ;  /* 0xffffff74044c7950 */ /* 0x000fea0003c3ffff */
        .weak           $__internal_2_$__cuda_sm10x_tcgen05_guardrail_trap_unallocated_columns_being_dealloced
        .type           $__internal_2_$__cuda_sm10x_tcgen05_guardrail_trap_unallocated_columns_being_dealloced,@function
        .size           $__internal_2_$__cuda_sm10x_tcgen05_guardrail_trap_unallocated_columns_being_dealloced,(.L_x_163 - $__internal_2_$__cuda_sm10x_tcgen05_guardrail_trap_unallocated_columns_being_dealloced)
$__internal_2_$__cuda_sm10x_tcgen05_guardrail_trap_unallocated_columns_being_dealloced:
[----:B------:R-:W-:Y:S05]  /*8ad0*/  BPT.TRAP 0x1 ;  /* 0x000000040000795c */ /* 0x000fea0000300000 */
[----:B------:R-:W-:-:S04]  /*8ae0*/  HFMA2 R3, -RZ, RZ, 0, 0 ;  /* 0x00000000ff037431 */ /* 0x000fc800000001ff */
[----:B------:R-:W-:Y:S05]  /*8af0*/  RET.REL.NODEC R2 `(_ZN7cutlass13device_kernelINS_4gemm6kernel13GemmUniversalIN4cute5tupleIJiiiiEEENS1_10collective13CollectiveMmaINS1_35MainloopSm100TmaUmmaWarpSpecializedILi4ELi2ELi4ENS5_IJNS4_1CILi2EEESB_NSA_ILi1EEEEEEEENS5_IJNSA_ILi128EEESF_SF_EEEaNS5_IJlSC_lEEEaSH_NS4_8TiledMMAINS4_8MMA_AtomIJNS4_21SM100_MMA_S8_2x1SM_SSIaaiLi128ELi128ELNS4_4UMMA5MajorE0ELSM_0ELNSL_8SaturateE0EEEEEENS4_6LayoutINS5_IJSC_SC_SC_EEENS5_IJNSA_ILi0EEESS_SS_EEEEENS5_IJNS4_10UnderscoreESV_SV_EEEEENS4_28SM100_TMA_2SM_LOAD_MULTICASTENS4_14ComposedLayoutINS4_7SwizzleILi3ELi4ELi3EEENS4_18smem_ptr_flag_bitsILi8EEENSQ_INS5_IJNSA_ILi8EEESF_EEENS5_IJSF_SC_EEEEEEEvNS4_8identityENS4_18SM100_TMA_2SM_LOADES18_vS19_EENS_8epilogue10collective18CollectiveEpilogueINS1C_23Sm100TmaWarpSpecializedILi2ELi2ELi32ELb0ELb0EEEJNS5_IJNSA_ILi64EEESF_SF_EEENS5_IJNSQ_IS1H_SC_EENSQ_INS5_IJNSA_ILi32EEESB_EEENS5_IJSC_S1H_EEEEEEEEaSH_aSH_NS1C_6fusion15FusionCallbacksIS1G_NS1P_17LinearCombinationIaiaiLNS_15FloatRoundStyleE2EEES1I_S1O_JEEENS4_5SM1004TMEM4LOAD26SM100_TMEM_LOAD_32dp32b32xENS4_13SM90_TMA_LOADENSZ_INS10_ILi1ELi4ELi3EEES13_NSQ_INS5_IJS14_S1K_EEENS5_IJS1K_SC_EEEEEEENS4_39AutoVectorizingCopyWithAssumedAlignmentILi128EEENS4_14SM90_TMA_STOREES24_S26_S26_EEEvvEEEEvNT_6ParamsE) ;  /* 0xffffff7402407950 */ /* 0x000fea0003c3ffff */
.L_x_162:
[----:B------:R-:W-:-:S00]  /*8b00*/  BRA `(.L_x_162) ;  /* 0xfffffffc00fc7947 */ /* 0x000fc0000383ffff */
[----:B------:R-:W-:-:S00]  /*8b10*/  NOP ;  /* 0x0000000000007918 */ /* 0x000fc00000000000 */
        /* <DEDUP_REMOVED lines=14> */
.L_x_163:


//--------------------- .nv.global.init           --------------------------
	.section	.nv.global.init,"aw",@progbits
.nv.global.init:
	.type		$str$27,@object
	.size		$str$27,($str$28 - $str$27)
$str$27:
        /*0000*/ 	.byte	0x28, 0x61, 0x64, 0x64, 0x72, 0x65, 0x73, 0x73, 0x20, 0x26, 0x20, 0x6d, 0x61, 0x73, 0x6b, 0x29
        /*0010*/ 	.byte	0x20, 0x3d, 0x3d, 0x20, 0x30, 0x00
	.type		$str$28,@object
	.size		$str$28,($str$26 - $str$28)
$str$28:
        /*0016*/ 	.byte	0x2f, 0x74, 0x6d, 0x70, 0x2f, 0x63, 0x75, 0x74, 0x6c, 0x61, 0x73, 0x73, 0x5f, 0x73, 0x77, 0x65
        /*0026*/ 	.byte	0x65, 0x70, 0x5f, 0x73, 0x72, 0x63, 0x2f, 0x69, 0x6e, 0x63, 0x6c, 0x75, 0x64, 0x65, 0x2f, 0x63
        /*0036*/ 	.byte	0x75, 0x74, 0x65, 0x2f, 0x70, 0x6f, 0x69, 0x6e, 0x74, 0x65, 0x72, 0x5f, 0x66, 0x6c, 0x61, 0x67
        /*0046*/ 	.byte	0x67, 0x65, 0x64, 0x2e, 0x68, 0x70, 0x70, 0x00
	.type		$str$26,@object
	.size		$str$26,($str$25 - $str$26)
$str$26:
        /*004e*/ 	.byte	0x2f, 0x74, 0x6d, 0x70, 0x2f, 0x63, 0x75, 0x74, 0x6c, 0x61, 0x73, 0x73, 0x5f, 0x73, 0x77, 0x65
        /*005e*/ 	.byte	0x65, 0x70, 0x5f, 0x73, 0x72, 0x63, 0x2f, 0x69, 0x6e, 0x63, 0x6c, 0x75, 0x64, 0x65, 0x2f, 0x63
        /*006e*/ 	.byte	0x75, 0x74, 0x65, 0x2f, 0x61, 0x74, 0x6f, 0x6d, 0x2f, 0x63, 0x6f, 0x70, 0x79, 0x5f, 0x74, 0x72
        /*007e*/ 	.byte	0x61, 0x69, 0x74, 0x73, 0x5f, 0x73, 0x6d, 0x31, 0x30, 0x30, 0x2e, 0x68, 0x70, 0x70, 0x00
	.type		$str$25,@object
	.size		$str$25,(__unnamed_1 - $str$25)
$str$25:
        /*008d*/ 	.byte	0x28, 0x28, 0x75, 0x69, 0x6e, 0x74, 0x33, 0x32, 0x5f, 0x74, 0x28, 0x74, 0x68, 0x72, 0x65, 0x61
        /*009d*/ 	.byte	0x64, 0x49, 0x64, 0x78, 0x2e, 0x78, 0x29, 0x20, 0x2f, 0x20, 0x33, 0x32, 0x29, 0x20, 0x25, 0x20
        /*00ad*/ 	.byte	0x34, 0x29, 0x20, 0x3d, 0x3d, 0x20, 0x28, 0x28, 0x28, 0x74, 0x6d, 0x65, 0x6d, 0x5f, 0x61, 0x64
        /*00bd*/ 	.byte	0x64, 0x72, 0x20, 0x3e, 0x3e, 0x20, 0x31, 0x36, 0x29, 0x20, 0x2f, 0x20, 0x33, 0x32, 0x29, 0x20
        /*00cd*/ 	.byte	0x25, 0x20, 0x34, 0x29, 0x00
	.type		__unnamed_1,@object
	.size		__unnamed_1,(__unnamed_2 - __unnamed_1)
__unnamed_1:
        /*00d2*/ 	.byte	0x61, 0x75, 0x74, 0x6f, 0x20, 0x63, 0x75, 0x74, 0x65, 0x3a, 0x3a, 0x61, 0x73, 0x5f, 0x70, 0x6f
        /* <DEDUP_REMOVED lines=24> */
        /*0262*/ 	.byte	0x3e, 0x3e, 0x5d, 0x00
	.type		__unnamed_2,@object
	.size		__unnamed_2,(.L_2 - __unnamed_2)
__unnamed_2:
        /* <DEDUP_REMOVED lines=41> */
.L_2:


//--------------------- .nv.shared._ZN7cutlass13device_kernelINS_4gemm6kernel13GemmUniversalIN4cute5tupleIJiiiiEEENS1_10collective13CollectiveMmaINS1_35MainloopSm100TmaUmmaWarpSpecializedILi4ELi2ELi4ENS5_IJNS4_1CILi2EEESB_NSA_ILi1EEEEEEEENS5_IJNSA_ILi128EEESF_SF_EEEaNS5_IJlSC_lEEEaSH_NS4_8TiledMMAINS4_8MMA_AtomIJNS4_21SM100_MMA_S8_2x1SM_SSIaaiLi128ELi128ELNS4_4UMMA5MajorE0ELSM_0ELNSL_8SaturateE0EEEEEENS4_6LayoutINS5_IJSC_SC_SC_EEENS5_IJNSA_ILi0EEESS_SS_EEEEENS5_IJNS4_10UnderscoreESV_SV_EEEEENS4_28SM100_TMA_2SM_LOAD_MULTICASTENS4_14ComposedLayoutINS4_7SwizzleILi3ELi4ELi3EEENS4_18smem_ptr_flag_bitsILi8EEENSQ_INS5_IJNSA_ILi8EEESF_EEENS5_IJSF_SC_EEEEEEEvNS4_8identityENS4_18SM100_TMA_2SM_LOADES18_vS19_EENS_8epilogue10collective18CollectiveEpilogueINS1C_23Sm100TmaWarpSpecializedILi2ELi2ELi32ELb0ELb0EEEJNS5_IJNSA_ILi64EEESF_SF_EEENS5_IJNSQ_IS1H_SC_EENSQ_INS5_IJNSA_ILi32EEESB_EEENS5_IJSC_S1H_EEEEEEEEaSH_aSH_NS1C_6fusion15FusionCallbacksIS1G_NS1P_17LinearCombinationIaiaiLNS_15FloatRoundStyleE2EEES1I_S1O_JEEENS4_5SM1004TMEM4LOAD26SM100_TMEM_LOAD_32dp32b32xENS4_13SM90_TMA_LOADENSZ_INS10_ILi1ELi4ELi3EEES13_NSQ_INS5_IJS14_S1K_EEENS5_IJS1K_SC_EEEEEEENS4_39AutoVectorizingCopyWithAssumedAlignmentILi128EEENS4_14SM90_TMA_STOREES24_S26_S26_EEEvvEEEEvNT_6ParamsE --------------------------
	.section	.nv.shared._ZN7cutlass13device_kernelINS_4gemm6kernel13GemmUniversalIN4cute5tupleIJiiiiEEENS1_10collective13CollectiveMmaINS1_35MainloopSm100TmaUmmaWarpSpecializedILi4ELi2ELi4ENS5_IJNS4_1CILi2EEESB_NSA_ILi1EEEEEEEENS5_IJNSA_ILi128EEESF_SF_EEEaNS5_IJlSC_lEEEaSH_NS4_8TiledMMAINS4_8MMA_AtomIJNS4_21SM100_MMA_S8_2x1SM_SSIaaiLi128ELi128ELNS4_4UMMA5MajorE0ELSM_0ELNSL_8SaturateE0EEEEEENS4_6LayoutINS5_IJSC_SC_SC_EEENS5_IJNSA_ILi0EEESS_SS_EEEEENS5_IJNS4_10UnderscoreESV_SV_EEEEENS4_28SM100_TMA_2SM_LOAD_MULTICASTENS4_14ComposedLayoutINS4_7SwizzleILi3ELi4ELi3EEENS4_18smem_ptr_flag_bitsILi8EEENSQ_INS5_IJNSA_ILi8EEESF_EEENS5_IJSF_SC_EEEEEEEvNS4_8identityENS4_18SM100_TMA_2SM_LOADES18_vS19_EENS_8epilogue10collective18CollectiveEpilogueINS1C_23Sm100TmaWarpSpecializedILi2ELi2ELi32ELb0ELb0EEEJNS5_IJNSA_ILi64EEESF_SF_EEENS5_IJNSQ_IS1H_SC_EENSQ_INS5_IJNSA_ILi32EEESB_EEENS5_IJSC_S1H_EEEEEEEEaSH_aSH_NS1C_6fusion15FusionCallbacksIS1G_NS1P_17LinearCombinationIaiaiLNS_15FloatRoundStyleE2EEES1I_S1O_JEEENS4_5SM1004TMEM4LOAD26SM100_TMEM_LOAD_32dp32b32xENS4_13SM90_TMA_LOADENSZ_INS10_ILi1ELi4ELi3EEES13_NSQ_INS5_IJS14_S1K_EEENS5_IJS1K_SC_EEEEEEENS4_39AutoVectorizingCopyWithAssumedAlignmentILi128EEENS4_14SM90_TMA_STOREES24_S26_S26_EEEvvEEEEvNT_6ParamsE,"aw",@nobits
	.sectionflags	@""
	.align	16
	.zero		1024


//--------------------- .nv.shared.reserved.0     --------------------------
	.section	.nv.shared.reserved.0,"aw",@nobits
	.weak		__nv_reservedSMEM_offset_0_alias
	.size		__nv_reservedSMEM_offset_0_alias, 0, 64
	.other		__nv_reservedSMEM_offset_0_alias,@"STO_CUDA_RESERVED_SHARED STV_DEFAULT"
__nv_reservedSMEM_offset_0_alias:
	.zero		0
.nv.shared.reserved.0:
	.zero		64
	.weak		__nv_reservedSMEM_tcgen05_partition
	.type		__nv_reservedSMEM_tcgen05_partition,@object
	.size		__nv_reservedSMEM_tcgen05_partition,(.L_0 - __nv_reservedSMEM_tcgen05_partition)
__nv_reservedSMEM_tcgen05_partition:
	.zero		32
.L_0:


//--------------------- .nv.global                --------------------------
	.section	.nv.global,"aw",@nobits
.nv.global:
	.type		_ZN40_INTERNAL_ef7ad09e_4_k_cu_2257dc40_105624cute1_E,@object
	.size		_ZN40_INTERNAL_ef7ad09e_4_k_cu_2257dc40_105624cute1_E,(_ZN40_INTERNAL_ef7ad09e_4_k_cu_2257dc40_105624cuda3std3__45__cpo6cbeginE - _ZN40_INTERNAL_ef7ad09e_4_k_cu_2257dc40_105624cute1_E)
_ZN40_INTERNAL_ef7ad09e_4_k_cu_2257dc40_105624cute1_E:
	.zero		1
	.type		_ZN40_INTERNAL_ef7ad09e_4_k_cu_2257dc40_105624cuda3std3__45__cpo6cbeginE,@object
	.size		_ZN40_INTERNAL_ef7ad09e_4_k_cu_2257dc40_105624cuda3std3__45__cpo6cbeginE,(_ZN40_INTERNAL_ef7ad09e_4_k_cu_2257dc40_105624cuda3std3__48in_placeE - _ZN40_INTERNAL_ef7ad09e_4_k_cu_2257dc40_105624cuda3std3__45__cpo6cbeginE)
_ZN40_INTERNAL_ef7ad09e_4_k_cu_2257dc40_105624cuda3std3__45__cpo6cbeginE:
	.zero		1
	.type		_ZN40_INTERNAL_ef7ad09e_4_k_cu_2257dc40_105624cuda3std3__48in_placeE,@object
	.size		_ZN40_INTERNAL_ef7ad09e_4_k_cu_2257dc40_105624cuda3std3__48in_placeE,(_ZN40_INTERNAL_ef7ad09e_4_k_cu_2257dc40_105624cuda3std6ranges3__45__cpo9iter_moveE - _ZN40_INTERNAL_ef7ad09e_4_k_cu_2257dc40_105624cuda3std3__48in_placeE)
_ZN40_INTERNAL_ef7ad09e_4_k_cu_2257dc40_105624cuda3std3__48in_placeE:
	.zero		1
	.type		_ZN40_INTERNAL_ef7ad09e_4_k_cu_2257dc40_105624cuda3std6ranges3__45__cpo9iter_moveE,@object
	.size		_ZN40_INTERNAL_ef7ad09e_4_k_cu_2257dc40_105624cuda3std6ranges3__45__cpo9iter_moveE,(_ZN40_INTERNAL_ef7ad09e_4_k_cu_2257dc40_105624cuda3std3__45__cpo5beginE - _ZN40_INTERNAL_ef7ad09e_4_k_cu_2257dc40_105624cuda3std6ranges3__45__cpo9iter_moveE)
_ZN40_INTERNAL_ef7ad09e_4_k_cu_2257dc40_105624cuda3std6ranges3__45__cpo9iter_moveE:
	.zero		1
	.type		_ZN40_INTERNAL_ef7ad09e_4_k_cu_2257dc40_105624cuda3std3__45__cpo5beginE,@object
	.size		_ZN40_INTERNAL_ef7ad09e_4_k_cu_2257dc40_105624cuda3std3__45__cpo5beginE,(_ZN40_INTERNAL_ef7ad09e_4_k_cu_2257dc40_105624cuda3std3__442_GLOBAL__N__ef7ad09e_4_k_cu_2257dc40_105626ignoreE - _ZN40_INTERNAL_ef7ad09e_4_k_cu_2257dc40_105624cuda3std3__45__cpo5beginE)
_ZN40_INTERNAL_ef7ad09e_4_k_cu_2257dc40_105624cuda3std3__45__cpo5beginE:
	.zero		1
	.type		_ZN40_INTERNAL_ef7ad09e_4_k_cu_2257dc40_105624cuda3std3__442_GLOBAL__N__ef7ad09e_4_k_cu_2257dc40_105626ignoreE,@object
	.size		_ZN40_INTERNAL_ef7ad09e_4_k_cu_2257dc40_105624cuda3std3__442_GLOBAL__N__ef7ad09e_4_k_cu_2257dc40_105626ignoreE,(_ZN40_INTERNAL_ef7ad09e_4_k_cu_2257dc40_105624cute7productE - _ZN40_INTERNAL_ef7ad09e_4_k_cu_2257dc40_105624cuda3std3__442_GLOBAL__N__ef7ad09e_4_k_cu_2257dc40_105626ignoreE)
_ZN40_INTERNAL_ef7ad09e_4_k_cu_2257dc40_105624cuda3std3__442_GLOBAL__N__ef7ad09e_4_k_cu_2257dc40_105626ignoreE:
	.zero		1
	.type		_ZN40_INTERNAL_ef7ad09e_4_k_cu_2257dc40_105624cute7productE,@object
	.size		_ZN40_INTERNAL_ef7ad09e_4_k_cu_2257dc40_105624cute7productE,(_ZN40_INTERNAL_ef7ad09e_4_k_cu_2257dc40_105624cuda3std3__45__cpo3endE - _ZN40_INTERNAL_ef7ad09e_4_k_cu_2257dc40_105624cute7productE)
_ZN40_INTERNAL_ef7ad09e_4_k_cu_2257dc40_105624cute7productE:
	.zero		1
	.type		_ZN40_INTERNAL_ef7ad09e_4_k_cu_2257dc40_105624cuda3std3__45__cpo3endE,@object
	.size		_ZN40_INTERNAL_ef7ad09e_4_k_cu_2257dc40_105624cuda3std3__45__cpo3endE,(_ZN40_INTERNAL_ef7ad09e_4_k_cu_2257dc40_105624cuda3std3__419piecewise_constructE - _ZN40_INTERNAL_ef7ad09e_4_k_cu_2257dc40_105624cuda3std3__45__cpo3endE)
_ZN40_INTERNAL_ef7ad09e_4_k_cu_2257dc40_105624cuda3std3__45__cpo3endE:
	.zero		1
	.type		_ZN40_INTERNAL_ef7ad09e_4_k_cu_2257dc40_105624cuda3std3__419piecewise_constructE,@object
	.size		_ZN40_INTERNAL_ef7ad09e_4_k_cu_2257dc40_105624cuda3std3__419piecewise_constructE,(_ZN40_INTERNAL_ef7ad09e_4_k_cu_2257dc40_105624cuda3std3__45__cpo4cendE - _ZN40_INTERNAL_ef7ad09e_4_k_cu_2257dc40_105624cuda3std3__419piecewise_constructE)
_ZN40_INTERNAL_ef7ad09e_4_k_cu_2257dc40_105624cuda3std3__419piecewise_constructE:
	.zero		1
	.type		_ZN40_INTERNAL_ef7ad09e_4_k_cu_2257dc40_105624cuda3std3__45__cpo4cendE,@object
	.size		_ZN40_INTERNAL_ef7ad09e_4_k_cu_2257dc40_105624cuda3std3__45__cpo4cendE,(_ZN40_INTERNAL_ef7ad09e_4_k_cu_2257dc40_105624cuda3std6ranges3__45__cpo4swapE - _ZN40_INTERNAL_ef7ad09e_4_k_cu_2257dc40_105624cuda3std3__45__cpo4cendE)
_ZN40_INTERNAL_ef7ad09e_4_k_cu_2257dc40_105624cuda3std3__45__cpo4cendE:
	.zero		1
	.type		_ZN40_INTERNAL_ef7ad09e_4_k_cu_2257dc40_105624cuda3std6ranges3__45__cpo4swapE,@object
	.size		_ZN40_INTERNAL_ef7ad09e_4_k_cu_2257dc40_105624cuda3std6ranges3__45__cpo4swapE,(.L_10 - _ZN40_INTERNAL_ef7ad09e_4_k_cu_2257dc40_105624cuda3std6ranges3__45__cpo4swapE)
_ZN40_INTERNAL_ef7ad09e_4_k_cu_2257dc40_105624cuda3std6ranges3__45__cpo4swapE:
	.zero		1
.L_10:


//--------------------- .nv.constant0._ZN7cutlass13device_kernelINS_4gemm6kernel13GemmUniversalIN4cute5tupleIJiiiiEEENS1_10collective13CollectiveMmaINS1_35MainloopSm100TmaUmmaWarpSpecializedILi4ELi2ELi4ENS5_IJNS4_1CILi2EEESB_NSA_ILi1EEEEEEEENS5_IJNSA_ILi128EEESF_SF_EEEaNS5_IJlSC_lEEEaSH_NS4_8TiledMMAINS4_8MMA_AtomIJNS4_21SM100_MMA_S8_2x1SM_SSIaaiLi128ELi128ELNS4_4UMMA5MajorE0ELSM_0ELNSL_8SaturateE0EEEEEENS4_6LayoutINS5_IJSC_SC_SC_EEENS5_IJNSA_ILi0EEESS_SS_EEEEENS5_IJNS4_10UnderscoreESV_SV_EEEEENS4_28SM100_TMA_2SM_LOAD_MULTICASTENS4_14ComposedLayoutINS4_7SwizzleILi3ELi4ELi3EEENS4_18smem_ptr_flag_bitsILi8EEENSQ_INS5_IJNSA_ILi8EEESF_EEENS5_IJSF_SC_EEEEEEEvNS4_8identityENS4_18SM100_TMA_2SM_LOADES18_vS19_EENS_8epilogue10collective18CollectiveEpilogueINS1C_23Sm100TmaWarpSpecializedILi2ELi2ELi32ELb0ELb0EEEJNS5_IJNSA_ILi64EEESF_SF_EEENS5_IJNSQ_IS1H_SC_EENSQ_INS5_IJNSA_ILi32EEESB_EEENS5_IJSC_S1H_EEEEEEEEaSH_aSH_NS1C_6fusion15FusionCallbacksIS1G_NS1P_17LinearCombinationIaiaiLNS_15FloatRoundStyleE2EEES1I_S1O_JEEENS4_5SM1004TMEM4LOAD26SM100_TMEM_LOAD_32dp32b32xENS4_13SM90_TMA_LOADENSZ_INS10_ILi1ELi4ELi3EEES13_NSQ_INS5_IJS14_S1K_EEENS5_IJS1K_SC_EEEEEEENS4_39AutoVectorizingCopyWithAssumedAlignmentILi128EEENS4_14SM90_TMA_STOREES24_S26_S26_EEEvvEEEEvNT_6ParamsE --------------------------
	.section	.nv.constant0._ZN7cutlass13device_kernelINS_4gemm6kernel13GemmUniversalIN4cute5tupleIJiiiiEEENS1_10collective13CollectiveMmaINS1_35MainloopSm100TmaUmmaWarpSpecializedILi4ELi2ELi4ENS5_IJNS4_1CILi2EEESB_NSA_ILi1EEEEEEEENS5_IJNSA_ILi128EEESF_SF_EEEaNS5_IJlSC_lEEEaSH_NS4_8TiledMMAINS4_8MMA_AtomIJNS4_21SM100_MMA_S8_2x1SM_SSIaaiLi128ELi128ELNS4_4UMMA5MajorE0ELSM_0ELNSL_8SaturateE0EEEEEENS4_6LayoutINS5_IJSC_SC_SC_EEENS5_IJNSA_ILi0EEESS_SS_EEEEENS5_IJNS4_10UnderscoreESV_SV_EEEEENS4_28SM100_TMA_2SM_LOAD_MULTICASTENS4_14ComposedLayoutINS4_7SwizzleILi3ELi4ELi3EEENS4_18smem_ptr_flag_bitsILi8EEENSQ_INS5_IJNSA_ILi8EEESF_EEENS5_IJSF_SC_EEEEEEEvNS4_8identityENS4_18SM100_TMA_2SM_LOADES18_vS19_EENS_8epilogue10collective18CollectiveEpilogueINS1C_23Sm100TmaWarpSpecializedILi2ELi2ELi32ELb0ELb0EEEJNS5_IJNSA_ILi64EEESF_SF_EEENS5_IJNSQ_IS1H_SC_EENSQ_INS5_IJNSA_ILi32EEESB_EEENS5_IJSC_S1H_EEEEEEEEaSH_aSH_NS1C_6fusion15FusionCallbacksIS1G_NS1P_17LinearCombinationIaiaiLNS_15FloatRoundStyleE2EEES1I_S1O_JEEENS4_5SM1004TMEM4LOAD26SM100_TMEM_LOAD_32dp32b32xENS4_13SM90_TMA_LOADENSZ_INS10_ILi1ELi4ELi3EEES13_NSQ_INS5_IJS14_S1K_EEENS5_IJS1K_SC_EEEEEEENS4_39AutoVectorizingCopyWithAssumedAlignmentILi128EEENS4_14SM90_TMA_STOREES24_S26_S26_EEEvvEEEEvNT_6ParamsE,"a",@progbits
	.sectionflags	@""
	.align	4
.nv.constant0._ZN7cutlass13device_kernelINS_4gemm6kernel13GemmUniversalIN4cute5tupleIJiiiiEEENS1_10collective13CollectiveMmaINS1_35MainloopSm100TmaUmmaWarpSpecializedILi4ELi2ELi4ENS5_IJNS4_1CILi2EEESB_NSA_ILi1EEEEEEEENS5_IJNSA_ILi128EEESF_SF_EEEaNS5_IJlSC_lEEEaSH_NS4_8TiledMMAINS4_8MMA_AtomIJNS4_21SM100_MMA_S8_2x1SM_SSIaaiLi128ELi128ELNS4_4UMMA5MajorE0ELSM_0ELNSL_8SaturateE0EEEEEENS4_6LayoutINS5_IJSC_SC_SC_EEENS5_IJNSA_ILi0EEESS_SS_EEEEENS5_IJNS4_10UnderscoreESV_SV_EEEEENS4_28SM100_TMA_2SM_LOAD_MULTICASTENS4_14ComposedLayoutINS4_7SwizzleILi3ELi4ELi3EEENS4_18smem_ptr_flag_bitsILi8EEENSQ_INS5_IJNSA_ILi8EEESF_EEENS5_IJSF_SC_EEEEEEEvNS4_8identityENS4_18SM100_TMA_2SM_LOADES18_vS19_EENS_8epilogue10collective18CollectiveEpilogueINS1C_23Sm100TmaWarpSpecializedILi2ELi2ELi32ELb0ELb0EEEJNS5_IJNSA_ILi64EEESF_SF_EEENS5_IJNSQ_IS1H_SC_EENSQ_INS5_IJNSA_ILi32EEESB_EEENS5_IJSC_S1H_EEEEEEEEaSH_aSH_NS1C_6fusion15FusionCallbacksIS1G_NS1P_17LinearCombinationIaiaiLNS_15FloatRoundStyleE2EEES1I_S1O_JEEENS4_5SM1004TMEM4LOAD26SM100_TMEM_LOAD_32dp32b32xENS4_13SM90_TMA_LOADENSZ_INS10_ILi1ELi4ELi3EEES13_NSQ_INS5_IJS14_S1K_EEENS5_IJS1K_SC_EEEEEEENS4_39AutoVectorizingCopyWithAssumedAlignmentILi128EEENS4_14SM90_TMA_STOREES24_S26_S26_EEEvvEEEEvNT_6ParamsE:
	.zero		2944


//--------------------- SYMBOLS --------------------------

	.type		.nv.reservedSmem.offset0,@object
	.size		.nv.reservedSmem.offset0,0x4
	.type		.nv.reservedSmem.cap,@object
	.size		.nv.reservedSmem.cap,0x4
	.type		__assertfail,@function
